def matmul_kernel(
    a_ptr,
    b_ptr,
    c_ptr,
    M,
    N,
    K,
    stride_am,
    stride_ak,
    stride_bk,
    stride_bn,
    stride_cm,
    stride_cn,
    BLOCK_M: tl.constexpr,
    BLOCK_N: tl.constexpr,
    BLOCK_K: tl.constexpr,
    GROUP_M: tl.constexpr,
):
    pid = tl.program_id(axis=0)
    num_pid_m = tl.cdiv(M, BLOCK_M)
    num_pid_n = tl.cdiv(N, BLOCK_N)
    num_pid_in_group = GROUP_M * num_pid_n
    group_id = pid // num_pid_in_group
    first_pid_m = group_id * GROUP_M
    group_size_m = min(num_pid_m - first_pid_m, GROUP_M)
    pid_m = first_pid_m + ((pid % num_pid_in_group) % group_size_m)
    pid_n = (pid % num_pid_in_group) // group_size_m

    offs_am = (pid_m * BLOCK_M + tl.arange(0, BLOCK_M)) % M
    offs_bn = (pid_n * BLOCK_N + tl.arange(0, BLOCK_N)) % N
    offs_k = tl.arange(0, BLOCK_K)
    a_ptrs = a_ptr + offs_am[:, None] * stride_am + offs_k[None, :] * stride_ak
    b_ptrs = b_ptr + offs_k[:, None] * stride_bk + offs_bn[None, :] * stride_bn

    acc = tl.zeros((BLOCK_M, BLOCK_N), dtype=tl.float32)
    for kk in range(0, tl.cdiv(K, BLOCK_K)):
        a = tl.load(a_ptrs, mask=offs_k[None, :] < K - kk * BLOCK_K, other=0.0)
        b = tl.load(b_ptrs, mask=offs_k[:, None] < K - kk * BLOCK_K, other=0.0)
        acc = tl.dot(a, b, acc)
        a_ptrs += BLOCK_K * stride_ak
        b_ptrs += BLOCK_K * stride_bk

    c = acc.to(c_ptr.dtype.element_ty)
    offs_cm = pid_m * BLOCK_M + tl.arange(0, BLOCK_M)
    offs_cn = pid_n * BLOCK_N + tl.arange(0, BLOCK_N)
    c_ptrs = c_ptr + offs_cm[:, None] * stride_cm + offs_cn[None, :] * stride_cn
    mask = (offs_cm[:, None] < M) & (offs_cn[None, :] < N)
    tl.store(c_ptrs, c, mask=mask)

# config = {"BLOCK_K": 32, "BLOCK_M": 128, "BLOCK_N": 64, "GROUP_M": 1, "arch": "sm_90", "dtype": "bf16", "num_ctas": 1, "num_stages": 3, "num_warps": 4}
# arch = sm_90


// ===== COMPILED SASS (sm_90a) =====

	.target	sm_90a

	.elftype	@"ET_EXEC"


//--------------------- .note.nv.tkinfo           --------------------------
	.section	.note.nv.tkinfo,"",@"SHT_NOTE"
	.sectionflags	@"SHF_NOTE_NV_TKINFO"
	.tkinfo
        /*0018*/ 	.word	0x00000002
        /*0030*/ 	.string	""
        /*0030*/ 	.string	"ptxas"
        /*0030*/ 	.string	"Cuda compilation tools, release 13.0, V13.0.88"
        /*0030*/ 	.string	"Build cuda_13.0.r13.0/compiler.36424714_0"
        /*0030*/ 	.string	"-v  -suppress-debug-info  -lineinfo  -arch sm_90a "



//--------------------- .note.nv.cuinfo           --------------------------
	.section	.note.nv.cuinfo,"",@"SHT_NOTE"
	.sectionflags	@"SHF_NOTE_NV_CUINFO"
        /*0018*/ 	.short	0x0002
        /*001a*/ 	.short	0x005a
        /*001c*/ 	.short	0x0082
	.zero		2


//--------------------- .nv.info                  --------------------------
	.section	.nv.info,"",@"SHT_CUDA_INFO"
	.align	4


	//----- nvinfo : EIATTR_REGCOUNT
	.align		4
        /*0000*/ 	.byte	0x04, 0x2f
        /*0002*/ 	.short	(.L_1 - .L_0)
	.align		4
.L_0:
        /*0004*/ 	.word	index@(matmul_kernel)
        /*0008*/ 	.word	0x000000fe


	//----- nvinfo : EIATTR_FRAME_SIZE
	.align		4
.L_1:
        /*000c*/ 	.byte	0x04, 0x11
        /*000e*/ 	.short	(.L_3 - .L_2)
	.align		4
.L_2:
        /*0010*/ 	.word	index@(matmul_kernel)
        /*0014*/ 	.word	0x00000000


	//----- nvinfo : EIATTR_MIN_STACK_SIZE
	.align		4
.L_3:
        /*0018*/ 	.byte	0x04, 0x12
        /*001a*/ 	.short	(.L_5 - .L_4)
	.align		4
.L_4:
        /*001c*/ 	.word	index@(matmul_kernel)
        /*0020*/ 	.word	0x00000000
.L_5:


//--------------------- .nv.compat                --------------------------
	.section	.nv.compat,"",@"SHT_CUDA_COMPAT_INFO"
	.align	4
        /*0000*/ 	.byte	0x02, 0x09, 0x01, 0x00, 0x02, 0x02, 0x04, 0x00, 0x02, 0x05, 0x05, 0x00, 0x03, 0x07, 0x01, 0x01
        /*0010*/ 	.byte	0x02, 0x03, 0x00, 0x00, 0x02, 0x06, 0x01, 0x00, 0x04, 0x0b, 0x08, 0x00, 0x00, 0x00, 0x00, 0x00
        /*0020*/ 	.byte	0x00, 0x00, 0x00, 0x00


//--------------------- .nv.info.matmul_kernel    --------------------------
	.section	.nv.info.matmul_kernel,"",@"SHT_CUDA_INFO"
	.sectionflags	@""
	.align	4


	//----- nvinfo : EIATTR_CUDA_API_VERSION
	.align		4
        /*0000*/ 	.byte	0x04, 0x37
        /*0002*/ 	.short	(.L_7 - .L_6)
.L_6:
        /*0004*/ 	.word	0x00000082


	//----- nvinfo : EIATTR_KPARAM_INFO
	.align		4
.L_7:
        /*0008*/ 	.byte	0x04, 0x17
        /*000a*/ 	.short	(.L_9 - .L_8)
.L_8:
        /*000c*/ 	.word	0x00000000
        /*0010*/ 	.short	0x000d
        /*0012*/ 	.short	0x0048
        /*0014*/ 	.byte	0x00, 0xf4, 0x21, 0x00


	//----- nvinfo : EIATTR_KPARAM_INFO
	.align		4
.L_9:
        /*0018*/ 	.byte	0x04, 0x17
        /*001a*/ 	.short	(.L_11 - .L_10)
.L_10:
        /*001c*/ 	.word	0x00000000
        /*0020*/ 	.short	0x000c
        /*0022*/ 	.short	0x0040
        /*0024*/ 	.byte	0x00, 0xf4, 0x21, 0x00


	//----- nvinfo : EIATTR_KPARAM_INFO
	.align		4
.L_11:
        /*0028*/ 	.byte	0x04, 0x17
        /*002a*/ 	.short	(.L_13 - .L_12)
.L_12:
        /*002c*/ 	.word	0x00000000
        /*0030*/ 	.short	0x000b
        /*0032*/ 	.short	0x0038
        /*0034*/ 	.byte	0x00, 0xf0, 0x11, 0x00


	//----- nvinfo : EIATTR_KPARAM_INFO
	.align		4
.L_13:
        /*0038*/ 	.byte	0x04, 0x17
        /*003a*/ 	.short	(.L_15 - .L_14)
.L_14:
        /*003c*/ 	.word	0x00000000
        /*0040*/ 	.short	0x000a
        /*0042*/ 	.short	0x0034
        /*0044*/ 	.byte	0x00, 0xf0, 0x11, 0x00


	//----- nvinfo : EIATTR_KPARAM_INFO
	.align		4
.L_15:
        /*0048*/ 	.byte	0x04, 0x17
        /*004a*/ 	.short	(.L_17 - .L_16)
.L_16:
        /*004c*/ 	.word	0x00000000
        /*0050*/ 	.short	0x0009
        /*0052*/ 	.short	0x0030
        /*0054*/ 	.byte	0x00, 0xf0, 0x11, 0x00


	//----- nvinfo : EIATTR_KPARAM_INFO
	.align		4
.L_17:
        /*0058*/ 	.byte	0x04, 0x17
        /*005a*/ 	.short	(.L_19 - .L_18)
.L_18:
        /*005c*/ 	.word	0x00000000
        /*0060*/ 	.short	0x0008
        /*0062*/ 	.short	0x002c
        /*0064*/ 	.byte	0x00, 0xf0, 0x11, 0x00


	//----- nvinfo : EIATTR_KPARAM_INFO
	.align		4
.L_19:
        /*0068*/ 	.byte	0x04, 0x17
        /*006a*/ 	.short	(.L_21 - .L_20)
.L_20:
        /*006c*/ 	.word	0x00000000
        /*0070*/ 	.short	0x0007
        /*0072*/ 	.short	0x0028
        /*0074*/ 	.byte	0x00, 0xf0, 0x11, 0x00


	//----- nvinfo : EIATTR_KPARAM_INFO
	.align		4
.L_21:
        /*0078*/ 	.byte	0x04, 0x17
        /*007a*/ 	.short	(.L_23 - .L_22)
.L_22:
        /*007c*/ 	.word	0x00000000
        /*0080*/ 	.short	0x0006
        /*0082*/ 	.short	0x0024
        /*0084*/ 	.byte	0x00, 0xf0, 0x11, 0x00


	//----- nvinfo : EIATTR_KPARAM_INFO
	.align		4
.L_23:
        /*0088*/ 	.byte	0x04, 0x17
        /*008a*/ 	.short	(.L_25 - .L_24)
.L_24:
        /*008c*/ 	.word	0x00000000
        /*0090*/ 	.short	0x0005
        /*0092*/ 	.short	0x0020
        /*0094*/ 	.byte	0x00, 0xf0, 0x11, 0x00


	//----- nvinfo : EIATTR_KPARAM_INFO
	.align		4
.L_25:
        /*0098*/ 	.byte	0x04, 0x17
        /*009a*/ 	.short	(.L_27 - .L_26)
.L_26:
        /*009c*/ 	.word	0x00000000
        /*00a0*/ 	.short	0x0004
        /*00a2*/ 	.short	0x001c
        /*00a4*/ 	.byte	0x00, 0xf0, 0x11, 0x00


	//----- nvinfo : EIATTR_KPARAM_INFO
	.align		4
.L_27:
        /*00a8*/ 	.byte	0x04, 0x17
        /*00aa*/ 	.short	(.L_29 - .L_28)
.L_28:
        /*00ac*/ 	.word	0x00000000
        /*00b0*/ 	.short	0x0003
        /*00b2*/ 	.short	0x0018
        /*00b4*/ 	.byte	0x00, 0xf0, 0x11, 0x00


	//----- nvinfo : EIATTR_KPARAM_INFO
	.align		4
.L_29:
        /*00b8*/ 	.byte	0x04, 0x17
        /*00ba*/ 	.short	(.L_31 - .L_30)
.L_30:
        /*00bc*/ 	.word	0x00000000
        /*00c0*/ 	.short	0x0002
        /*00c2*/ 	.short	0x0010
        /*00c4*/ 	.byte	0x00, 0xf4, 0x21, 0x00


	//----- nvinfo : EIATTR_KPARAM_INFO
	.align		4
.L_31:
        /*00c8*/ 	.byte	0x04, 0x17
        /*00ca*/ 	.short	(.L_33 - .L_32)
.L_32:
        /*00cc*/ 	.word	0x00000000
        /*00d0*/ 	.short	0x0001
        /*00d2*/ 	.short	0x0008
        /*00d4*/ 	.byte	0x00, 0xf4, 0x21, 0x00


	//----- nvinfo : EIATTR_KPARAM_INFO
	.align		4
.L_33:
        /*00d8*/ 	.byte	0x04, 0x17
        /*00da*/ 	.short	(.L_35 - .L_34)
.L_34:
        /*00dc*/ 	.word	0x00000000
        /*00e0*/ 	.short	0x0000
        /*00e2*/ 	.short	0x0000
        /*00e4*/ 	.byte	0x00, 0xf4, 0x21, 0x00


	//----- nvinfo : EIATTR_SPARSE_MMA_MASK
	.align		4
.L_35:
        /*00e8*/ 	.byte	0x03, 0x50
        /*00ea*/ 	.short	0x0000


	//----- nvinfo : EIATTR_MAXREG_COUNT
	.align		4
        /*00ec*/ 	.byte	0x03, 0x1b
        /*00ee*/ 	.short	0x00ff


	//----- nvinfo : EIATTR_NUM_BARRIERS
	.align		4
        /*00f0*/ 	.byte	0x02, 0x4c
        /*00f2*/ 	.byte	0x01
	.zero		1


	//----- nvinfo : EIATTR_MERCURY_ISA_VERSION
	.align		4
        /*00f4*/ 	.byte	0x03, 0x5f
        /*00f6*/ 	.short	0x0101


	//----- nvinfo : EIATTR_EXIT_INSTR_OFFSETS
	.align		4
        /*00f8*/ 	.byte	0x04, 0x1c
        /*00fa*/ 	.short	(.L_37 - .L_36)


	//   ....[0]....
.L_36:
        /*00fc*/ 	.word	0x00005010


	//   ....[1]....
        /*0100*/ 	.word	0x00005040


	//----- nvinfo : EIATTR_REQNTID
	.align		4
.L_37:
        /*0104*/ 	.byte	0x04, 0x10
        /*0106*/ 	.short	(.L_39 - .L_38)
.L_38:
        /*0108*/ 	.word	0x00000080
        /*010c*/ 	.word	0x00000001
        /*0110*/ 	.word	0x00000001


	//----- nvinfo : EIATTR_CBANK_PARAM_SIZE
	.align		4
.L_39:
        /*0114*/ 	.byte	0x03, 0x19
        /*0116*/ 	.short	0x0050


	//----- nvinfo : EIATTR_PARAM_CBANK
	.align		4
        /*0118*/ 	.byte	0x04, 0x0a
        /*011a*/ 	.short	(.L_41 - .L_40)
	.align		4
.L_40:
        /*011c*/ 	.word	index@(.nv.constant0.matmul_kernel)
        /*0120*/ 	.short	0x0210
        /*0122*/ 	.short	0x0050


	//----- nvinfo : EIATTR_SW_WAR
	.align		4
.L_41:
        /*0124*/ 	.byte	0x04, 0x36
        /*0126*/ 	.short	(.L_43 - .L_42)
.L_42:
        /*0128*/ 	.word	0x00000008
.L_43:


//--------------------- .nv.callgraph             --------------------------
	.section	.nv.callgraph,"",@"SHT_CUDA_CALLGRAPH"
	.align	4
	.sectionentsize	8
	.align		4
        /*0000*/ 	.word	0x00000000
	.align		4
        /*0004*/ 	.word	0xffffffff
	.align		4
        /*0008*/ 	.word	0x00000000
	.align		4
        /*000c*/ 	.word	0xfffffffe
	.align		4
        /*0010*/ 	.word	0x00000000
	.align		4
        /*0014*/ 	.word	0xfffffffd
	.align		4
        /*0018*/ 	.word	0x00000000
	.align		4
        /*001c*/ 	.word	0xfffffffc


//--------------------- .text.matmul_kernel       --------------------------
	.section	.text.matmul_kernel,"ax",@progbits
	.align	128
        .global         matmul_kernel
        .type           matmul_kernel,@function
        .size           matmul_kernel,(.L_x_3 - matmul_kernel)
        .other          matmul_kernel,@"STO_CUDA_ENTRY STV_DEFAULT"
matmul_kernel:
.text.matmul_kernel:
[----:B------:R-:W-:Y:S08]  /*0000*/  LDC R1, c[0x0][0x28] ;  /* 0x00000a00ff017b82 */ /* 0x000ff00000000800 */
[----:B------:R-:W0:Y:S01]  /*0010*/  LDC.64 R24, c[0x0][0x228] ;  /* 0x00008a00ff187b82 */ /* 0x000e220000000a00 */
[----:B------:R-:W1:Y:S01]  /*0020*/  S2R R5, SR_CTAID.X ;  /* 0x0000000000057919 */ /* 0x000e620000002500 */
[----:B------:R-:W-:Y:S01]  /*0030*/  UMOV UR4, 0x400 ;  /* 0x0000040000047882 */ /* 0x000fe20000000000 */
[----:B------:R-:W-:Y:S01]  /*0040*/  ULDC.64 UR14, c[0x0][0x208] ;  /* 0x00008200000e7ab9 */ /* 0x000fe20000000a00 */
[----:B------:R-:W-:Y:S01]  /*0050*/  CS2R R28, SRZ ;  /* 0x00000000001c7805 */ /* 0x000fe2000001ff00 */
[----:B------:R-:W2:Y:S01]  /*0060*/  S2R R137, SR_TID.X ;  /* 0x0000000000897919 */ /* 0x000ea20000002100 */
[----:B------:R-:W-:-:S02]  /*0070*/  CS2R R30, SRZ ;  /* 0x00000000001e7805 */ /* 0x000fc4000001ff00 */
[----:B------:R-:W-:Y:S01]  /*0080*/  CS2R R32, SRZ ;  /* 0x0000000000207805 */ /* 0x000fe2000001ff00 */
[----:B------:R-:W3:Y:S01]  /*0090*/  S2UR UR12, SR_CgaCtaId ;  /* 0x00000000000c79c3 */ /* 0x000ee20000008800 */
[----:B------:R-:W-:Y:S02]  /*00a0*/  CS2R R34, SRZ ;  /* 0x0000000000227805 */ /* 0x000fe4000001ff00 */
[----:B------:R-:W-:Y:S02]  /*00b0*/  CS2R R36, SRZ ;  /* 0x0000000000247805 */ /* 0x000fe4000001ff00 */
[----:B------:R-:W-:Y:S02]  /*00c0*/  CS2R R38, SRZ ;  /* 0x0000000000267805 */ /* 0x000fe4000001ff00 */
[----:B------:R-:W-:Y:S02]  /*00d0*/  CS2R R40, SRZ ;  /* 0x0000000000287805 */ /* 0x000fe4000001ff00 */
[----:B------:R-:W-:-:S02]  /*00e0*/  CS2R R42, SRZ ;  /* 0x00000000002a7805 */ /* 0x000fc4000001ff00 */
[----:B------:R-:W-:Y:S02]  /*00f0*/  CS2R R44, SRZ ;  /* 0x00000000002c7805 */ /* 0x000fe4000001ff00 */
[----:B------:R-:W-:Y:S02]  /*0100*/  CS2R R46, SRZ ;  /* 0x00000000002e7805 */ /* 0x000fe4000001ff00 */
[----:B------:R-:W-:Y:S02]  /*0110*/  CS2R R48, SRZ ;  /* 0x0000000000307805 */ /* 0x000fe4000001ff00 */
[----:B------:R-:W-:Y:S02]  /*0120*/  CS2R R50, SRZ ;  /* 0x0000000000327805 */ /* 0x000fe4000001ff00 */
[----:B------:R-:W-:Y:S02]  /*0130*/  CS2R R52, SRZ ;  /* 0x0000000000347805 */ /* 0x000fe4000001ff00 */
[----:B------:R-:W-:Y:S01]  /*0140*/  CS2R R54, SRZ ;  /* 0x0000000000367805 */ /* 0x000fe2000001ff00 */
[----:B0-----:R-:W-:-:S05]  /*0150*/  VIADD R0, R25, 0x3f ;  /* 0x0000003f19007836 */ /* 0x001fca0000000000 */
[----:B------:R-:W-:Y:S01]  /*0160*/  SHF.R.S32.HI R3, RZ, 0x1f, R0 ;  /* 0x0000001fff037819 */ /* 0x000fe20000011400 */
[----:B---3--:R-:W-:-:S03]  /*0170*/  ULEA UR12, UR12, UR4, 0x18 ;  /* 0x000000040c0c7291 */ /* 0x008fc6000f8ec03f */
[----:B------:R-:W-:Y:S02]  /*0180*/  LEA.HI R3, R3, R0, RZ, 0x6 ;  /* 0x0000000003037211 */ /* 0x000fe400078f30ff */
[----:B-1----:R-:W-:Y:S02]  /*0190*/  IABS R8, R5 ;  /* 0x0000000500087213 */ /* 0x002fe40000000000 */
[----:B------:R-:W-:-:S04]  /*01a0*/  SHF.R.S32.HI R4, RZ, 0x6, R3 ;  /* 0x00000006ff047819 */ /* 0x000fc80000011403 */
[-C--:B------:R-:W-:Y:S02]  /*01b0*/  IABS R7, R4.reuse ;  /* 0x0000000400077213 */ /* 0x080fe40000000000 */
[----:B------:R-:W-:Y:S02]  /*01c0*/  IABS R10, R4 ;  /* 0x00000004000a7213 */ /* 0x000fe40000000000 */
[----:B------:R-:W0:Y:S08]  /*01d0*/  I2F.RP R0, R7 ;  /* 0x0000000700007306 */ /* 0x000e300000209400 */
[----:B0-----:R-:W0:Y:S02]  /*01e0*/  MUFU.RCP R0, R0 ;  /* 0x0000000000007308 */ /* 0x001e240000001000 */
[----:B0-----:R-:W-:-:S02]  /*01f0*/  VIADD R2, R0, 0xffffffe ;  /* 0x0ffffffe00027836 */ /* 0x001fc40000000000 */
[----:B------:R-:W-:-:S04]  /*0200*/  IMAD.MOV R0, RZ, RZ, -R10 ;  /* 0x000000ffff007224 */ /* 0x000fc800078e0a0a */
[----:B------:R0:W1:Y:S02]  /*0210*/  F2I.FTZ.U32.TRUNC.NTZ R3, R2 ;  /* 0x0000000200037305 */ /* 0x000064000021f000 */
[----:B0-----:R-:W-:Y:S02]  /*0220*/  IMAD.MOV.U32 R2, RZ, RZ, RZ ;  /* 0x000000ffff027224 */ /* 0x001fe400078e00ff */
[----:B-1----:R-:W-:-:S04]  /*0230*/  IMAD.MOV R6, RZ, RZ, -R3 ;  /* 0x000000ffff067224 */ /* 0x002fc800078e0a03 */
[----:B------:R-:W-:Y:S02]  /*0240*/  IMAD R9, R6, R7, RZ ;  /* 0x0000000706097224 */ /* 0x000fe400078e02ff */
[----:B------:R-:W-:Y:S02]  /*0250*/  IMAD.MOV.U32 R6, RZ, RZ, R8 ;  /* 0x000000ffff067224 */ /* 0x000fe400078e0008 */
[----:B------:R-:W-:-:S06]  /*0260*/  IMAD.HI.U32 R3, R3, R9, R2 ;  /* 0x0000000903037227 */ /* 0x000fcc00078e0002 */
[----:B------:R-:W-:-:S04]  /*0270*/  IMAD.HI.U32 R3, R3, R6, RZ ;  /* 0x0000000603037227 */ /* 0x000fc800078e00ff */
[----:B------:R-:W-:-:S05]  /*0280*/  IMAD R0, R3, R0, R6 ;  /* 0x0000000003007224 */ /* 0x000fca00078e0206 */
[----:B------:R-:W-:-:S13]  /*0290*/  ISETP.GT.U32.AND P1, PT, R7, R0, PT ;  /* 0x000000000700720c */ /* 0x000fda0003f24070 */
[----:B------:R-:W-:Y:S02]  /*02a0*/  @!P1 IMAD.IADD R0, R0, 0x1, -R7 ;  /* 0x0000000100009824 */ /* 0x000fe400078e0a07 */
[----:B------:R-:W-:Y:S01]  /*02b0*/  @!P1 VIADD R3, R3, 0x1 ;  /* 0x0000000103039836 */ /* 0x000fe20000000000 */
[----:B------:R-:W-:Y:S02]  /*02c0*/  ISETP.NE.AND P1, PT, R4, RZ, PT ;  /* 0x000000ff0400720c */ /* 0x000fe40003f25270 */
[----:B------:R-:W-:Y:S02]  /*02d0*/  ISETP.GE.U32.AND P0, PT, R0, R7, PT ;  /* 0x000000070000720c */ /* 0x000fe40003f06070 */
[----:B------:R-:W-:-:S04]  /*02e0*/  LOP3.LUT R0, R5, R4, RZ, 0x3c, !PT ;  /* 0x0000000405007212 */ /* 0x000fc800078e3cff */
[----:B------:R-:W-:Y:S01]  /*02f0*/  ISETP.GE.AND P2, PT, R0, RZ, PT ;  /* 0x000000ff0000720c */ /* 0x000fe20003f46270 */
[----:B------:R-:W-:-:S06]  /*0300*/  VIADD R0, R24, 0x7f ;  /* 0x0000007f18007836 */ /* 0x000fcc0000000000 */
[----:B------:R-:W-:-:S04]  /*0310*/  @P0 VIADD R3, R3, 0x1 ;  /* 0x0000000103030836 */ /* 0x000fc80000000000 */
[----:B------:R-:W-:Y:S01]  /*0320*/  IMAD.MOV.U32 R8, RZ, RZ, R3 ;  /* 0x000000ffff087224 */ /* 0x000fe200078e0003 */
[----:B------:R-:W-:-:S03]  /*0330*/  SHF.R.S32.HI R3, RZ, 0x1f, R0 ;  /* 0x0000001fff037819 */ /* 0x000fc60000011400 */
[----:B------:R-:W-:Y:S01]  /*0340*/  @!P2 IMAD.MOV R8, RZ, RZ, -R8 ;  /* 0x000000ffff08a224 */ /* 0x000fe200078e0a08 */
[----:B------:R-:W-:Y:S02]  /*0350*/  LEA.HI R3, R3, R0, RZ, 0x7 ;  /* 0x0000000003037211 */ /* 0x000fe400078f38ff */
[----:B------:R-:W-:-:S04]  /*0360*/  @!P1 LOP3.LUT R8, RZ, R4, RZ, 0x33, !PT ;  /* 0x00000004ff089212 */ /* 0x000fc800078e33ff */
[----:B------:R-:W-:Y:S01]  /*0370*/  LEA.HI.SX32 R3, R3, -R8, 0x19 ;  /* 0x8000000803037211 */ /* 0x000fe200078fcaff */
[----:B------:R-:W-:-:S03]  /*0380*/  IMAD.MOV R6, RZ, RZ, -R8 ;  /* 0x000000ffff067224 */ /* 0x000fc600078e0a08 */
[----:B------:R-:W-:Y:S01]  /*0390*/  VIMNMX R9, R3, 0x1, PT ;  /* 0x0000000103097848 */ /* 0x000fe20003fe0100 */
[----:B------:R-:W-:-:S03]  /*03a0*/  IMAD R6, R4, R6, R5 ;  /* 0x0000000604067224 */ /* 0x000fc600078e0205 */
        /* <DEDUP_REMOVED lines=9> */
[----:B------:R-:W-:Y:S01]  /*0440*/  IMAD.MOV.U32 R4, RZ, RZ, R10 ;  /* 0x000000ffff047224 */ /* 0x000fe200078e000a */
[----:B------:R-:W-:-:S03]  /*0450*/  IABS R10, R6 ;  /* 0x00000006000a7213 */ /* 0x000fc60000000000 */
[----:B------:R-:W-:Y:S02]  /*0460*/  IMAD R5, R4, R7, RZ ;  /* 0x0000000704057224 */ /* 0x000fe400078e02ff */
[----:B------:R-:W-:Y:S01]  /*0470*/  IMAD.MOV.U32 R4, RZ, RZ, R10 ;  /* 0x000000ffff047224 */ /* 0x000fe200078e000a */
[----:B------:R-:W-:Y:S01]  /*0480*/  CS2R R10, SRZ ;  /* 0x00000000000a7805 */ /* 0x000fe2000001ff00 */
[----:B------:R-:W-:Y:S01]  /*0490*/  IMAD.HI.U32 R3, R3, R5, R2 ;  /* 0x0000000503037227 */ /* 0x000fe200078e0002 */
[----:B--2---:R-:W-:-:S05]  /*04a0*/  LOP3.LUT R5, R137, 0x7f, RZ, 0xc0, !PT ;  /* 0x0000007f89057812 */ /* 0x004fca00078ec0ff */
        /* <DEDUP_REMOVED lines=8> */
[----:B------:R-:W-:-:S07]  /*0530*/  ISETP.GE.AND P2, PT, R0, RZ, PT ;  /* 0x000000ff0000720c */ /* 0x000fce0003f46270 */
[----:B------:R-:W-:-:S06]  /*0540*/  @P0 VIADD R3, R3, 0x1 ;  /* 0x0000000103030836 */ /* 0x000fcc0000000000 */
[----:B------:R-:W-:Y:S01]  /*0550*/  @!P2 IMAD.MOV R3, RZ, RZ, -R3 ;  /* 0x000000ffff03a224 */ /* 0x000fe200078e0a03 */
[----:B------:R-:W-:-:S05]  /*0560*/  @!P1 LOP3.LUT R3, RZ, R9, RZ, 0x33, !PT ;  /* 0x00000009ff039212 */ /* 0x000fca00078e33ff */
[----:B------:R-:W-:Y:S02]  /*0570*/  IMAD.MOV R0, RZ, RZ, -R3 ;  /* 0x000000ffff007224 */ /* 0x000fe400078e0a03 */
[----:B------:R-:W-:Y:S02]  /*0580*/  IMAD.SHL.U32 R101, R3, 0x40, RZ ;  /* 0x0000004003657824 */ /* 0x000fe400078e00ff */
[----:B------:R-:W-:Y:S02]  /*0590*/  IMAD R0, R9, R0, R6 ;  /* 0x0000000009007224 */ /* 0x000fe400078e0206 */
[----:B------:R-:W0:Y:S02]  /*05a0*/  LDC R6, c[0x0][0x230] ;  /* 0x00008c00ff067b82 */ /* 0x000e240000000800 */
[----:B------:R-:W-:Y:S01]  /*05b0*/  IMAD.IADD R0, R8, 0x1, R0 ;  /* 0x0000000108007824 */ /* 0x000fe200078e0200 */
[----:B------:R-:W-:-:S03]  /*05c0*/  CS2R R8, SRZ ;  /* 0x0000000000087805 */ /* 0x000fc6000001ff00 */
[----:B------:R-:W-:Y:S01]  /*05d0*/  IMAD R100, R0, 0x80, R5 ;  /* 0x0000008000647824 */ /* 0x000fe200078e0205 */
[----:B------:R-:W-:Y:S01]  /*05e0*/  LOP3.LUT R0, R137, 0x60, RZ, 0xc0, !PT ;  /* 0x0000006089007812 */ /* 0x000fe200078ec0ff */
[----:B0-----:R-:W-:-:S05]  /*05f0*/  VIADD R6, R6, 0x1f ;  /* 0x0000001f06067836 */ /* 0x001fca0000000000 */
[----:B------:R-:W-:-:S13]  /*0600*/  ISETP.GE.AND P0, PT, R6, 0x20, PT ;  /* 0x000000200600780c */ /* 0x000fda0003f06270 */
[----:B------:R-:W-:Y:S05]  /*0610*/  @!P0 BRA `(.L_x_0) ;  /* 0x0000002c00408947 */ /* 0x000fea0003800000 */
[----:B------:R-:W-:Y:S01]  /*0620*/  IABS R11, R24 ;  /* 0x00000018000b7213 */ /* 0x000fe20000000000 */
[----:B------:R-:W0:Y:S01]  /*0630*/  LDC R141, c[0x0][0x238] ;  /* 0x00008e00ff8d7b82 */ /* 0x000e220000000800 */
[----:B------:R-:W-:Y:S01]  /*0640*/  IABS R22, R25 ;  /* 0x0000001900167213 */ /* 0x000fe20000000000 */
[----:B------:R-:W-:Y:S01]  /*0650*/  ULDC UR4, c[0x0][0x234] ;  /* 0x00008d0000047ab9 */ /* 0x000fe20000000800 */
[----:B------:R-:W1:Y:S01]  /*0660*/  I2F.RP R8, R11 ;  /* 0x0000000b00087306 */ /* 0x000e620000209400 */
[----:B------:R-:W-:Y:S01]  /*0670*/  LEA.HI R26, R0, R101, RZ, 0x1b ;  /* 0x00000065001a7211 */ /* 0x000fe200078fd8ff */
[----:B------:R-:W-:Y:S01]  /*0680*/  USHF.R.U32.HI UR13, URZ, 0x4, UR12 ;  /* 0x000000043f0d7899 */ /* 0x000fe2000801160c */
[----:B------:R-:W-:Y:S01]  /*0690*/  ISETP.NE.AND P5, PT, R24, RZ, PT ;  /* 0x000000ff1800720c */ /* 0x000fe20003fa5270 */
[----:B------:R-:W-:Y:S01]  /*06a0*/  ULDC UR6, c[0x0][0x230] ;  /* 0x00008c0000067ab9 */ /* 0x000fe20000000800 */
[----:B------:R-:W-:Y:S01]  /*06b0*/  IABS R29, R26 ;  /* 0x0000001a001d7213 */ /* 0x000fe20000000000 */
[C---:B------:R-:W-:Y:S01]  /*06c0*/  VIADD R14, R26.reuse, 0x30 ;  /* 0x000000301a0e7836 */ /* 0x040fe20000000000 */
[----:B------:R-:W-:Y:S01]  /*06d0*/  LOP3.LUT R102, R137, 0x40, RZ, 0xc0, !PT ;  /* 0x0000004089667812 */ /* 0x000fe200078ec0ff */
[----:B------:R-:W2:Y:S01]  /*06e0*/  I2F.RP R7, R22 ;  /* 0x0000001600077306 */ /* 0x000ea20000209400 */
[C---:B------:R-:W-:Y:S01]  /*06f0*/  VIADD R15, R26.reuse, 0x2c ;  /* 0x0000002c1a0f7836 */ /* 0x040fe20000000000 */
[----:B------:R-:W-:Y:S01]  /*0700*/  USGXT.U32 UR13, UR13, 0xe ;  /* 0x0000000e0d0d789a */ /* 0x000fe20008000000 */
[C---:B------:R-:W-:Y:S01]  /*0710*/  VIADD R28, R26.reuse, 0x20 ;  /* 0x000000201a1c7836 */ /* 0x040fe20000000000 */
[----:B------:R-:W-:Y:S01]  /*0720*/  CS2R R56, SRZ ;  /* 0x0000000000387805 */ /* 0x000fe2000001ff00 */
[C---:B------:R-:W-:Y:S01]  /*0730*/  VIADD R30, R26.reuse, 0x1c ;  /* 0x0000001c1a1e7836 */ /* 0x040fe20000000000 */
[----:B------:R-:W-:Y:S01]  /*0740*/  IABS R13, R15 ;  /* 0x0000000f000d7213 */ /* 0x000fe20000000000 */
[C---:B------:R-:W-:Y:S01]  /*0750*/  VIADD R31, R26.reuse, 0x18 ;  /* 0x000000181a1f7836 */ /* 0x040fe20000000000 */
[----:B-1----:R-:W1:Y:S01]  /*0760*/  MUFU.RCP R8, R8 ;  /* 0x0000000800087308 */ /* 0x002e620000001000 */
[C---:B------:R-:W-:Y:S01]  /*0770*/  VIADD R32, R26.reuse, 0x14 ;  /* 0x000000141a207836 */ /* 0x040fe20000000000 */
[----:B------:R-:W-:Y:S01]  /*0780*/  UIADD3 UR8, UP0, UR13, 0x80, URZ ;  /* 0x000000800d087890 */ /* 0x000fe2000ff1e03f */
[C---:B------:R-:W-:Y:S01]  /*0790*/  VIADD R33, R26.reuse, 0x10 ;  /* 0x000000101a217836 */ /* 0x040fe20000000000 */
[----:B------:R-:W-:Y:S01]  /*07a0*/  IABS R17, R31 ;  /* 0x0000001f00117213 */ /* 0x000fe20000000000 */
[C---:B------:R-:W-:Y:S01]  /*07b0*/  VIADD R34, R26.reuse, 0xc ;  /* 0x0000000c1a227836 */ /* 0x040fe20000000000 */
[----:B------:R-:W-:Y:S01]  /*07c0*/  IABS R19, R32 ;  /* 0x0000002000137213 */ /* 0x000fe20000000000 */
[C---:B------:R-:W-:Y:S01]  /*07d0*/  VIADD R35, R26.reuse, 0x8 ;  /* 0x000000081a237836 */ /* 0x040fe20000000000 */
[----:B--2---:R-:W2:Y:S01]  /*07e0*/  MUFU.RCP R7, R7 ;  /* 0x0000000700077308 */ /* 0x004ea20000001000 */
[----:B------:R-:W-:Y:S01]  /*07f0*/  VIADD R36, R26, 0x4 ;  /* 0x000000041a247836 */ /* 0x000fe20000000000 */
[----:B------:R-:W-:Y:S01]  /*0800*/  CS2R R58, SRZ ;  /* 0x00000000003a7805 */ /* 0x000fe2000001ff00 */
[C---:B0-----:R-:W-:Y:S01]  /*0810*/  IMAD.SHL.U32 R109, R141.reuse, 0x20, RZ ;  /* 0x000000208d6d7824 */ /* 0x041fe200078e00ff */
[----:B------:R-:W-:Y:S01]  /*0820*/  IABS R21, R35 ;  /* 0x0000002300157213 */ /* 0x000fe20000000000 */
[C---:B------:R-:W-:Y:S01]  /*0830*/  IMAD R115, R141.reuse, 0x1f, RZ ;  /* 0x0000001f8d737824 */ /* 0x040fe200078e02ff */
[----:B------:R-:W-:Y:S01]  /*0840*/  IABS R27, R36 ;  /* 0x00000024001b7213 */ /* 0x000fe20000000000 */
[C---:B------:R-:W-:Y:S01]  /*0850*/  IMAD R111, R141.reuse, 0x1e, RZ ;  /* 0x0000001e8d6f7824 */ /* 0x040fe200078e02ff */
[----:B------:R-:W-:Y:S01]  /*0860*/  CS2R R60, SRZ ;  /* 0x00000000003c7805 */ /* 0x000fe2000001ff00 */
[----:B-1----:R-:W-:Y:S01]  /*0870*/  VIADD R4, R8, 0xffffffe ;  /* 0x0ffffffe08047836 */ /* 0x002fe20000000000 */
[----:B------:R-:W-:Y:S01]  /*0880*/  IABS R8, R100 ;  /* 0x0000006400087213 */ /* 0x000fe20000000000 */
[C---:B------:R-:W-:Y:S01]  /*0890*/  IMAD R113, R141.reuse, 0x1d, RZ ;  /* 0x0000001d8d717824 */ /* 0x040fe200078e02ff */
[----:B------:R-:W-:Y:S01]  /*08a0*/  CS2R R62, SRZ ;  /* 0x00000000003e7805 */ /* 0x000fe2000001ff00 */
[----:B------:R0:W1:Y:S01]  /*08b0*/  F2I.FTZ.U32.TRUNC.NTZ R5, R4 ;  /* 0x0000000400057305 */ /* 0x000062000021f000 */
[C---:B------:R-:W-:Y:S01]  /*08c0*/  IMAD R117, R141.reuse, 0x1c, RZ ;  /* 0x0000001c8d757824 */ /* 0x040fe200078e02ff */
[----:B------:R-:W-:Y:S01]  /*08d0*/  CS2R R64, SRZ ;  /* 0x0000000000407805 */ /* 0x000fe2000001ff00 */
[----:B------:R-:W-:Y:S01]  /*08e0*/  IMAD R123, R141, 0x1b, RZ ;  /* 0x0000001b8d7b7824 */ /* 0x000fe200078e02ff */
[----:B------:R-:W-:Y:S01]  /*08f0*/  CS2R R66, SRZ ;  /* 0x0000000000427805 */ /* 0x000fe2000001ff00 */
[----:B--2---:R-:W-:Y:S01]  /*0900*/  VIADD R2, R7, 0xffffffe ;  /* 0x0ffffffe07027836 */ /* 0x004fe20000000000 */
[----:B------:R-:W-:Y:S01]  /*0910*/  CS2R R68, SRZ ;  /* 0x0000000000447805 */ /* 0x000fe2000001ff00 */
[C---:B------:R-:W-:Y:S01]  /*0920*/  IMAD R119, R141.reuse, 0x1a, RZ ;  /* 0x0000001a8d777824 */ /* 0x040fe200078e02ff */
[----:B------:R-:W-:Y:S01]  /*0930*/  CS2R R70, SRZ ;  /* 0x0000000000467805 */ /* 0x000fe2000001ff00 */
[----:B0-----:R-:W-:Y:S01]  /*0940*/  IMAD.MOV.U32 R4, RZ, RZ, RZ ;  /* 0x000000ffff047224 */ /* 0x001fe200078e00ff */
[----:B------:R0:W2:Y:S01]  /*0950*/  F2I.FTZ.U32.TRUNC.NTZ R3, R2 ;  /* 0x0000000200037305 */ /* 0x0000a2000021f000 */
[C---:B------:R-:W-:Y:S01]  /*0960*/  IMAD R121, R141.reuse, 0x19, RZ ;  /* 0x000000198d797824 */ /* 0x040fe200078e02ff */
[----:B------:R-:W-:Y:S01]  /*0970*/  CS2R R72, SRZ ;  /* 0x0000000000487805 */ /* 0x000fe2000001ff00 */
[C---:B------:R-:W-:Y:S01]  /*0980*/  IMAD R125, R141.reuse, 0x18, RZ ;  /* 0x000000188d7d7824 */ /* 0x040fe200078e02ff */
[----:B------:R-:W-:Y:S01]  /*0990*/  CS2R R74, SRZ ;  /* 0x00000000004a7805 */ /* 0x000fe2000001ff00 */
[--C-:B-1----:R-:W-:Y:S01]  /*09a0*/  IMAD.MOV R10, RZ, RZ, -R5.reuse ;  /* 0x000000ffff0a7224 */ /* 0x102fe200078e0a05 */
[----:B------:R-:W-:Y:S01]  /*09b0*/  CS2R R76, SRZ ;  /* 0x00000000004c7805 */ /* 0x000fe2000001ff00 */
[----:B------:R-:W-:Y:S01]  /*09c0*/  IMAD R131, R141, 0x17, RZ ;  /* 0x000000178d837824 */ /* 0x000fe200078e02ff */
[----:B------:R-:W-:Y:S01]  /*09d0*/  CS2R R78, SRZ ;  /* 0x00000000004e7805 */ /* 0x000fe2000001ff00 */
[----:B------:R-:W-:Y:S01]  /*09e0*/  IMAD R9, R10, R11, RZ ;  /* 0x0000000b0a097224 */ /* 0x000fe200078e02ff */
[----:B------:R-:W-:Y:S01]  /*09f0*/  CS2R R80, SRZ ;  /* 0x0000000000507805 */ /* 0x000fe2000001ff00 */
[----:B0-----:R-:W-:Y:S01]  /*0a00*/  IMAD.MOV.U32 R2, RZ, RZ, RZ ;  /* 0x000000ffff027224 */ /* 0x001fe200078e00ff */
[----:B------:R-:W-:Y:S01]  /*0a10*/  CS2R R82, SRZ ;  /* 0x0000000000527805 */ /* 0x000fe2000001ff00 */
[----:B------:R-:W-:Y:S01]  /*0a20*/  IMAD.HI.U32 R5, R5, R9, R4 ;  /* 0x0000000905057227 */ /* 0x000fe200078e0004 */
[----:B------:R-:W-:-:S02]  /*0a30*/  CS2R R84, SRZ ;  /* 0x0000000000547805 */ /* 0x000fc4000001ff00 */
[----:B------:R-:W-:Y:S02]  /*0a40*/  CS2R R86, SRZ ;  /* 0x0000000000567805 */ /* 0x000fe4000001ff00 */
[----:B------:R-:W-:Y:S01]  /*0a50*/  CS2R R38, SRZ ;  /* 0x0000000000267805 */ /* 0x000fe2000001ff00 */
[----:B--2---:R-:W-:Y:S01]  /*0a60*/  IMAD.MOV R7, RZ, RZ, -R3 ;  /* 0x000000ffff077224 */ /* 0x004fe200078e0a03 */
[----:B------:R-:W-:Y:S01]  /*0a70*/  CS2R R40, SRZ ;  /* 0x0000000000287805 */ /* 0x000fe2000001ff00 */
[----:B------:R-:W-:Y:S01]  /*0a80*/  IMAD.HI.U32 R5, R5, R8, RZ ;  /* 0x0000000805057227 */ /* 0x000fe200078e00ff */
[----:B------:R-:W-:Y:S02]  /*0a90*/  CS2R R42, SRZ ;  /* 0x00000000002a7805 */ /* 0x000fe4000001ff00 */
[----:B------:R-:W-:Y:S02]  /*0aa0*/  CS2R R44, SRZ ;  /* 0x00000000002c7805 */ /* 0x000fe4000001ff00 */
[----:B------:R-:W-:Y:S01]  /*0ab0*/  CS2R R46, SRZ ;  /* 0x00000000002e7805 */ /* 0x000fe2000001ff00 */
[----:B------:R-:W-:Y:S01]  /*0ac0*/  IMAD.MOV R0, RZ, RZ, -R5 ;  /* 0x000000ffff007224 */ /* 0x000fe200078e0a05 */
[----:B------:R-:W-:Y:S01]  /*0ad0*/  CS2R R48, SRZ ;  /* 0x0000000000307805 */ /* 0x000fe2000001ff00 */
[----:B------:R-:W-:Y:S01]  /*0ae0*/  VIADD R4, R26, 0x3c ;  /* 0x0000003c1a047836 */ /* 0x000fe20000000000 */
[----:B------:R-:W-:Y:S01]  /*0af0*/  CS2R R50, SRZ ;  /* 0x0000000000327805 */ /* 0x000fe2000001ff00 */
[----:B------:R-:W-:Y:S01]  /*0b00*/  IMAD R8, R11, R0, R8 ;  /* 0x000000000b087224 */ /* 0x000fe200078e0208 */
[----:B------:R-:W-:Y:S01]  /*0b10*/  CS2R R52, SRZ ;  /* 0x0000000000347805 */ /* 0x000fe2000001ff00 */
[----:B------:R-:W-:Y:S01]  /*0b20*/  IMAD R5, R7, R22, RZ ;  /* 0x0000001607057224 */ /* 0x000fe200078e02ff */
[----:B------:R-:W-:Y:S01]  /*0b30*/  IABS R0, R4 ;  /* 0x0000000400007213 */ /* 0x000fe20000000000 */
[----:B------:R-:W-:Y:S01]  /*0b40*/  IMAD R127, R141, 0x16, RZ ;  /* 0x000000168d7f7824 */ /* 0x000fe200078e02ff */
[----:B------:R-:W-:Y:S01]  /*0b50*/  ISETP.GT.U32.AND P0, PT, R11, R8, PT ;  /* 0x000000080b00720c */ /* 0x000fe20003f04070 */
[----:B------:R-:W-:Y:S01]  /*0b60*/  IMAD.HI.U32 R2, R3, R5, R2 ;  /* 0x0000000503027227 */ /* 0x000fe200078e0002 */
[----:B------:R-:W-:-:S02]  /*0b70*/  ISETP.GE.AND P6, PT, R4, RZ, PT ;  /* 0x000000ff0400720c */ /* 0x000fc40003fc6270 */
[----:B------:R-:W-:Y:S01]  /*0b80*/  CS2R R54, SRZ ;  /* 0x0000000000367805 */ /* 0x000fe2000001ff00 */
[----:B------:R-:W-:Y:S01]  /*0b90*/  UMOV UR10, 0xfffffffe ;  /* 0xfffffffe000a7882 */ /* 0x000fe20000000000 */
[----:B------:R-:W-:Y:S01]  /*0ba0*/  IMAD.MOV.U32 R5, RZ, RZ, R0 ;  /* 0x000000ffff057224 */ /* 0x000fe200078e0000 */
[----:B------:R-:W-:Y:S01]  /*0bb0*/  UMOV UR11, 0x7fffffdf ;  /* 0x7fffffdf000b7882 */ /* 0x000fe20000000000 */
[----:B------:R-:W-:Y:S01]  /*0bc0*/  VIADD R3, R26, 0x38 ;  /* 0x000000381a037836 */ /* 0x000fe20000000000 */
[----:B------:R-:W-:Y:S01]  /*0bd0*/  UMOV UR7, 0x80000020 ;  /* 0x8000002000077882 */ /* 0x000fe20000000000 */
[----:B------:R-:W-:-:S03]  /*0be0*/  IMAD.HI.U32 R0, R2, R5, RZ ;  /* 0x0000000502007227 */ /* 0x000fc600078e00ff */
[----:B------:R-:W-:Y:S01]  /*0bf0*/  IABS R7, R3 ;  /* 0x0000000300077213 */ /* 0x000fe20000000000 */
[----:B------:R-:W-:Y:S01]  /*0c00*/  @!P0 IMAD.IADD R8, R8, 0x1, -R11 ;  /* 0x0000000108088824 */ /* 0x000fe200078e0a0b */
[----:B------:R-:W-:Y:S01]  /*0c10*/  ISETP.GE.AND P0, PT, R3, RZ, PT ;  /* 0x000000ff0300720c */ /* 0x000fe20003f06270 */
[----:B------:R-:W-:Y:S02]  /*0c20*/  IMAD.MOV R0, RZ, RZ, -R0 ;  /* 0x000000ffff007224 */ /* 0x000fe400078e0a00 */
[----:B------:R-:W-:Y:S01]  /*0c30*/  IMAD.HI.U32 R3, R2, R7, RZ ;  /* 0x0000000702037227 */ /* 0x000fe200078e00ff */
[----:B------:R-:W-:-:S03]  /*0c40*/  ISETP.GT.U32.AND P1, PT, R11, R8, PT ;  /* 0x000000080b00720c */ /* 0x000fc60003f24070 */
[----:B------:R-:W-:Y:S02]  /*0c50*/  IMAD R0, R22, R0, R5 ;  /* 0x0000000016007224 */ /* 0x000fe400078e0205 */
[----:B------:R-:W-:Y:S02]  /*0c60*/  VIADD R4, R26, 0x34 ;  /* 0x000000341a047836 */ /* 0x000fe40000000000 */
[----:B------:R-:W-:Y:S01]  /*0c70*/  IMAD.MOV R3, RZ, RZ, -R3 ;  /* 0x000000ffff037224 */ /* 0x000fe200078e0a03 */
[----:B------:R-:W-:Y:S01]  /*0c80*/  ISETP.GT.U32.AND P3, PT, R22, R0, PT ;  /* 0x000000001600720c */ /* 0x000fe20003f64070 */
[----:B------:R-:W-:Y:S01]  /*0c90*/  IMAD R129, R141, 0x15, RZ ;  /* 0x000000158d817824 */ /* 0x000fe200078e02ff */
[----:B------:R-:W-:Y:S01]  /*0ca0*/  ISETP.GE.AND P4, PT, R4, RZ, PT ;  /* 0x000000ff0400720c */ /* 0x000fe20003f86270 */
[----:B------:R-:W-:Y:S01]  /*0cb0*/  IMAD R3, R22, R3, R7 ;  /* 0x0000000316037224 */ /* 0x000fe200078e0207 */
[----:B------:R-:W-:Y:S01]  /*0cc0*/  IABS R9, R4 ;  /* 0x0000000400097213 */ /* 0x000fe20000000000 */
[----:B------:R-:W-:Y:S01]  /*0cd0*/  @!P1 IMAD.IADD R8, R8, 0x1, -R11 ;  /* 0x0000000108089824 */ /* 0x000fe200078e0a0b */
[----:B------:R-:W-:Y:S01]  /*0ce0*/  IABS R4, R14 ;  /* 0x0000000e00047213 */ /* 0x000fe20000000000 */
[----:B------:R-:W-:Y:S01]  /*0cf0*/  IMAD.HI.U32 R7, R2, R13, RZ ;  /* 0x0000000d02077227 */ /* 0x000fe200078e00ff */
[----:B------:R-:W-:-:S02]  /*0d00*/  ISETP.GE.AND P1, PT, R100, RZ, PT ;  /* 0x000000ff6400720c */ /* 0x000fc40003f26270 */
[----:B------:R-:W-:Y:S01]  /*0d10*/  ISETP.GT.U32.AND P2, PT, R22, R3, PT ;  /* 0x000000031600720c */ /* 0x000fe20003f44070 */
[----:B------:R-:W-:Y:S02]  /*0d20*/  IMAD.MOV.U32 R11, RZ, RZ, R4 ;  /* 0x000000ffff0b7224 */ /* 0x000fe400078e0004 */
[----:B------:R-:W-:-:S04]  /*0d30*/  IMAD.HI.U32 R4, R2, R9, RZ ;  /* 0x0000000902047227 */ /* 0x000fc800078e00ff */
[----:B------:R-:W-:-:S04]  /*0d40*/  IMAD.HI.U32 R5, R2, R11, RZ ;  /* 0x0000000b02057227 */ /* 0x000fc800078e00ff */
[----:B------:R-:W-:Y:S02]  /*0d50*/  @!P3 IMAD.IADD R0, R0, 0x1, -R22 ;  /* 0x000000010000b824 */ /* 0x000fe400078e0a16 */
[----:B------:R-:W-:Y:S02]  /*0d60*/  IMAD.MOV R4, RZ, RZ, -R4 ;  /* 0x000000ffff047224 */ /* 0x000fe400078e0a04 */
[----:B------:R-:W-:Y:S01]  /*0d70*/  IMAD.MOV R10, RZ, RZ, -R5 ;  /* 0x000000ffff0a7224 */ /* 0x000fe200078e0a05 */
[C---:B------:R-:W-:Y:S01]  /*0d80*/  ISETP.GT.U32.AND P3, PT, R22.reuse, R0, PT ;  /* 0x000000001600720c */ /* 0x040fe20003f64070 */
[----:B------:R-:W-:Y:S02]  /*0d90*/  IMAD R5, R22, R4, R9 ;  /* 0x0000000416057224 */ /* 0x000fe400078e0209 */
[----:B------:R-:W-:Y:S02]  /*0da0*/  IMAD.MOV.U32 R20, RZ, RZ, R8 ;  /* 0x000000ffff147224 */ /* 0x000fe400078e0008 */
[----:B------:R-:W-:-:S02]  /*0db0*/  IMAD.MOV R12, RZ, RZ, -R7 ;  /* 0x000000ffff0c7224 */ /* 0x000fc400078e0a07 */
[C---:B------:R-:W-:Y:S02]  /*0dc0*/  IMAD R7, R22.reuse, R10, R11 ;  /* 0x0000000a16077224 */ /* 0x040fe400078e020b */
[----:B------:R-:W-:Y:S01]  /*0dd0*/  @!P1 IMAD.MOV R20, RZ, RZ, -R20 ;  /* 0x000000ffff149224 */ /* 0x000fe200078e0a14 */
[C---:B------:R-:W-:Y:S01]  /*0de0*/  ISETP.GT.U32.AND P1, PT, R22.reuse, R5, PT ;  /* 0x000000051600720c */ /* 0x040fe20003f24070 */
[--C-:B------:R-:W-:Y:S01]  /*0df0*/  @!P2 IMAD.IADD R3, R3, 0x1, -R22.reuse ;  /* 0x000000010303a824 */ /* 0x100fe200078e0a16 */
[----:B------:R-:W-:Y:S01]  /*0e00*/  @!P5 LOP3.LUT R20, RZ, R24, RZ, 0x33, !PT ;  /* 0x00000018ff14d212 */ /* 0x000fe200078e33ff */
[C---:B------:R-:W-:Y:S01]  /*0e10*/  IMAD R8, R22.reuse, R12, R13 ;  /* 0x0000000c16087224 */ /* 0x040fe200078e020d */
[----:B------:R-:W-:Y:S01]  /*0e20*/  ISETP.GT.U32.AND P5, PT, R22, R7, PT ;  /* 0x000000071600720c */ /* 0x000fe20003fa4070 */
[----:B------:R-:W-:Y:S01]  /*0e30*/  VIADD R4, R26, 0x28 ;  /* 0x000000281a047836 */ /* 0x000fe20000000000 */
[----:B------:R-:W-:Y:S01]  /*0e40*/  ISETP.GT.U32.AND P2, PT, R22, R3, PT ;  /* 0x000000031600720c */ /* 0x000fe20003f44070 */
[----:B------:R-:W-:Y:S01]  /*0e50*/  @!P3 IMAD.IADD R0, R0, 0x1, -R22 ;  /* 0x000000010000b824 */ /* 0x000fe200078e0a16 */
[----:B------:R-:W-:Y:S01]  /*0e60*/  ISETP.GE.AND P3, PT, R14, RZ, PT ;  /* 0x000000ff0e00720c */ /* 0x000fe20003f66270 */
[----:B------:R-:W-:Y:S01]  /*0e70*/  VIADD R10, R26, 0x24 ;  /* 0x000000241a0a7836 */ /* 0x000fe20000000000 */
[----:B------:R-:W-:Y:S01]  /*0e80*/  IABS R11, R4 ;  /* 0x00000004000b7213 */ /* 0x000fe20000000000 */
[----:B------:R-:W-:Y:S01]  /*0e90*/  @!P6 IMAD.MOV R0, RZ, RZ, -R0 ;  /* 0x000000ffff00e224 */ /* 0x000fe200078e0a00 */
[----:B------:R-:W-:Y:S01]  /*0ea0*/  ISETP.GT.U32.AND P6, PT, R22, R8, PT ;  /* 0x000000081600720c */ /* 0x000fe20003fc4070 */
[----:B------:R-:W-:Y:S01]  /*0eb0*/  @!P1 IMAD.IADD R5, R5, 0x1, -R22 ;  /* 0x0000000105059824 */ /* 0x000fe200078e0a16 */
[----:B------:R-:W-:Y:S01]  /*0ec0*/  ISETP.GE.AND P1, PT, R4, RZ, PT ;  /* 0x000000ff0400720c */ /* 0x000fe20003f26270 */
[----:B------:R-:W-:Y:S01]  /*0ed0*/  IMAD.HI.U32 R9, R2, R11, RZ ;  /* 0x0000000b02097227 */ /* 0x000fe200078e00ff */
[----:B------:R-:W-:-:S03]  /*0ee0*/  IABS R13, R10 ;  /* 0x0000000a000d7213 */ /* 0x000fc60000000000 */
[--C-:B------:R-:W-:Y:S01]  /*0ef0*/  @!P5 IMAD.IADD R7, R7, 0x1, -R22.reuse ;  /* 0x000000010707d824 */ /* 0x100fe200078e0a16 */
[----:B------:R-:W-:Y:S01]  /*0f00*/  ISETP.GT.U32.AND P5, PT, R22, R5, PT ;  /* 0x000000051600720c */ /* 0x000fe20003fa4070 */
[----:B------:R-:W-:Y:S01]  /*0f10*/  @!P2 IMAD.IADD R3, R3, 0x1, -R22 ;  /* 0x000000010303a824 */ /* 0x000fe200078e0a16 */
[----:B------:R-:W-:Y:S01]  /*0f20*/  ISETP.GE.AND P2, PT, R15, RZ, PT ;  /* 0x000000ff0f00720c */ /* 0x000fe20003f46270 */
[----:B------:R-:W-:Y:S01]  /*0f30*/  IMAD.HI.U32 R12, R2, R17, RZ ;  /* 0x00000011020c7227 */ /* 0x000fe200078e00ff */
[----:B------:R-:W-:-:S03]  /*0f40*/  IABS R15, R30 ;  /* 0x0000001e000f7213 */ /* 0x000fc60000000000 */
[----:B------:R-:W-:Y:S02]  /*0f50*/  IMAD.MOV.U32 R4, RZ, RZ, R3 ;  /* 0x000000ffff047224 */ /* 0x000fe400078e0003 */
[----:B------:R-:W-:Y:S02]  /*0f60*/  IMAD.MOV R3, RZ, RZ, -R9 ;  /* 0x000000ffff037224 */ /* 0x000fe400078e0a09 */
[----:B------:R-:W-:Y:S01]  /*0f70*/  @!P6 IMAD.IADD R8, R8, 0x1, -R22 ;  /* 0x000000010808e824 */ /* 0x000fe200078e0a16 */
[C---:B------:R-:W-:Y:S01]  /*0f80*/  ISETP.GT.U32.AND P6, PT, R22.reuse, R7, PT ;  /* 0x000000071600720c */ /* 0x040fe20003fc4070 */
[----:B------:R-:W-:Y:S02]  /*0f90*/  IMAD R3, R22, R3, R11 ;  /* 0x0000000316037224 */ /* 0x000fe400078e020b */
[----:B------:R-:W-:-:S04]  /*0fa0*/  IMAD.HI.U32 R9, R2, R13, RZ ;  /* 0x0000000d02097227 */ /* 0x000fc800078e00ff */
[----:B------:R-:W-:Y:S01]  /*0fb0*/  @!P5 IMAD.IADD R5, R5, 0x1, -R22 ;  /* 0x000000010505d824 */ /* 0x000fe200078e0a16 */
[C---:B------:R-:W-:Y:S01]  /*0fc0*/  ISETP.GT.U32.AND P5, PT, R22.reuse, R3, PT ;  /* 0x000000031600720c */ /* 0x040fe20003fa4070 */
[----:B------:R-:W-:Y:S02]  /*0fd0*/  IMAD.MOV R9, RZ, RZ, -R9 ;  /* 0x000000ffff097224 */ /* 0x000fe400078e0a09 */
[----:B------:R-:W-:Y:S01]  /*0fe0*/  @!P0 IMAD.MOV R4, RZ, RZ, -R4 ;  /* 0x000000ffff048224 */ /* 0x000fe200078e0a04 */
[C---:B------:R-:W-:Y:S01]  /*0ff0*/  ISETP.GT.U32.AND P0, PT, R22.reuse, R8, PT ;  /* 0x000000081600720c */ /* 0x040fe20003f04070 */
[----:B------:R-:W-:Y:S01]  /*1000*/  IMAD R9, R22, R9, R13 ;  /* 0x0000000916097224 */ /* 0x000fe200078e020d */
[----:B------:R-:W-:Y:S01]  /*1010*/  IABS R13, R28 ;  /* 0x0000001c000d7213 */ /* 0x000fe20000000000 */
[----:B------:R-:W-:Y:S02]  /*1020*/  @!P6 IMAD.IADD R7, R7, 0x1, -R22 ;  /* 0x000000010707e824 */ /* 0x000fe400078e0a16 */
[----:B------:R-:W-:Y:S01]  /*1030*/  IMAD.HI.U32 R11, R2, R15, RZ ;  /* 0x0000000f020b7227 */ /* 0x000fe200078e00ff */
[----:B------:R-:W-:-:S03]  /*1040*/  ISETP.GT.U32.AND P6, PT, R22, R9, PT ;  /* 0x000000091600720c */ /* 0x000fc60003fc4070 */
[--C-:B------:R-:W-:Y:S02]  /*1050*/  @!P5 IMAD.IADD R3, R3, 0x1, -R22.reuse ;  /* 0x000000010303d824 */ /* 0x100fe400078e0a16 */
[----:B------:R-:W-:Y:S02]  /*1060*/  IMAD.MOV R14, RZ, RZ, -R11 ;  /* 0x000000ffff0e7224 */ /* 0x000fe400078e0a0b */
[----:B------:R-:W-:Y:S01]  /*1070*/  @!P0 IMAD.IADD R8, R8, 0x1, -R22 ;  /* 0x0000000108088824 */ /* 0x000fe200078e0a16 */
[----:B------:R-:W-:Y:S01]  /*1080*/  ISETP.GE.AND P0, PT, R10, RZ, PT ;  /* 0x000000ff0a00720c */ /* 0x000fe20003f06270 */
[----:B------:R-:W-:Y:S01]  /*1090*/  IMAD.HI.U32 R10, R2, R13, RZ ;  /* 0x0000000d020a7227 */ /* 0x000fe200078e00ff */
[----:B------:R-:W-:-:S03]  /*10a0*/  ISETP.GT.U32.AND P5, PT, R22, R3, PT ;  /* 0x000000031600720c */ /* 0x000fc60003fa4070 */
[----:B------:R-:W-:Y:S02]  /*10b0*/  @!P6 IMAD.IADD R9, R9, 0x1, -R22 ;  /* 0x000000010909e824 */ /* 0x000fe400078e0a16 */
[----:B------:R-:W-:Y:S02]  /*10c0*/  IMAD.MOV R10, RZ, RZ, -R10 ;  /* 0x000000ffff0a7224 */ /* 0x000fe400078e0a0a */
[----:B------:R-:W-:Y:S01]  /*10d0*/  IMAD.MOV R16, RZ, RZ, -R12 ;  /* 0x000000ffff107224 */ /* 0x000fe200078e0a0c */
[C---:B------:R-:W-:Y:S01]  /*10e0*/  ISETP.GT.U32.AND P6, PT, R22.reuse, R9, PT ;  /* 0x000000091600720c */ /* 0x040fe20003fc4070 */
[C---:B------:R-:W-:Y:S02]  /*10f0*/  IMAD R11, R22.reuse, R10, R13 ;  /* 0x0000000a160b7224 */ /* 0x040fe400078e020d */
[C---:B------:R-:W-:Y:S01]  /*1100*/  IMAD R12, R22.reuse, R14, R15 ;  /* 0x0000000e160c7224 */ /* 0x040fe200078e020f */
[----:B------:R-:W-:Y:S01]  /*1110*/  IABS R15, R33 ;  /* 0x00000021000f7213 */ /* 0x000fe20000000000 */
[----:B------:R-:W-:Y:S01]  /*1120*/  @!P5 IMAD.IADD R3, R3, 0x1, -R22 ;  /* 0x000000010303d824 */ /* 0x000fe200078e0a16 */
[----:B------:R-:W-:Y:S01]  /*1130*/  ISETP.GT.U32.AND P5, PT, R22, R11, PT ;  /* 0x0000000b1600720c */ /* 0x000fe20003fa4070 */
[----:B------:R-:W-:-:S04]  /*1140*/  IMAD.HI.U32 R10, R2, R19, RZ ;  /* 0x00000013020a7227 */ /* 0x000fc800078e00ff */
[C---:B------:R-:W-:Y:S02]  /*1150*/  IMAD R13, R22.reuse, R16, R17 ;  /* 0x00000010160d7224 */ /* 0x040fe400078e0211 */
[----:B------:R-:W-:Y:S01]  /*1160*/  @!P6 IMAD.IADD R9, R9, 0x1, -R22 ;  /* 0x000000010909e824 */ /* 0x000fe200078e0a16 */
[----:B------:R-:W-:Y:S01]  /*1170*/  ISETP.GT.U32.AND P6, PT, R22, R12, PT ;  /* 0x0000000c1600720c */ /* 0x000fe20003fc4070 */
[----:B------:R-:W-:Y:S02]  /*1180*/  IMAD.MOV R10, RZ, RZ, -R10 ;  /* 0x000000ffff0a7224 */ /* 0x000fe400078e0a0a */
[----:B------:R-:W-:-:S04]  /*1190*/  IMAD.HI.U32 R16, R2, R21, RZ ;  /* 0x0000001502107227 */ /* 0x000fc800078e00ff */
[----:B------:R-:W-:Y:S01]  /*11a0*/  @!P5 IMAD.IADD R11, R11, 0x1, -R22 ;  /* 0x000000010b0bd824 */ /* 0x000fe200078e0a16 */
[C---:B------:R-:W-:Y:S01]  /*11b0*/  ISETP.GT.U32.AND P5, PT, R22.reuse, R13, PT ;  /* 0x0000000d1600720c */ /* 0x040fe20003fa4070 */
[----:B------:R-:W-:Y:S01]  /*11c0*/  IMAD R14, R22, R10, R19 ;  /* 0x0000000a160e7224 */ /* 0x000fe200078e0213 */
[----:B------:R-:W-:Y:S01]  /*11d0*/  IABS R19, R34 ;  /* 0x0000002200137213 */ /* 0x000fe20000000000 */
[----:B------:R-:W-:-:S04]  /*11e0*/  IMAD.HI.U32 R10, R2, R15, RZ ;  /* 0x0000000f020a7227 */ /* 0x000fc800078e00ff */
[----:B------:R-:W-:Y:S02]  /*11f0*/  IMAD.MOV R10, RZ, RZ, -R10 ;  /* 0x000000ffff0a7224 */ /* 0x000fe400078e0a0a */
[--C-:B------:R-:W-:Y:S01]  /*1200*/  @!P6 IMAD.IADD R12, R12, 0x1, -R22.reuse ;  /* 0x000000010c0ce824 */ /* 0x100fe200078e0a16 */
[C---:B------:R-:W-:Y:S01]  /*1210*/  ISETP.GT.U32.AND P6, PT, R22.reuse, R14, PT ;  /* 0x0000000e1600720c */ /* 0x040fe20003fc4070 */
[----:B------:R-:W-:Y:S02]  /*1220*/  IMAD R15, R22, R10, R15 ;  /* 0x0000000a160f7224 */ /* 0x000fe400078e020f */
[----:B------:R-:W-:Y:S02]  /*1230*/  @!P5 IMAD.IADD R13, R13, 0x1, -R22 ;  /* 0x000000010d0dd824 */ /* 0x000fe400078e0a16 */
[----:B------:R-:W-:Y:S01]  /*1240*/  IMAD.HI.U32 R10, R2, R19, RZ ;  /* 0x00000013020a7227 */ /* 0x000fe200078e00ff */
[----:B------:R-:W-:-:S03]  /*1250*/  ISETP.GT.U32.AND P5, PT, R22, R15, PT ;  /* 0x0000000f1600720c */ /* 0x000fc60003fa4070 */
[----:B------:R-:W-:Y:S02]  /*1260*/  IMAD.MOV R18, RZ, RZ, -R10 ;  /* 0x000000ffff127224 */ /* 0x000fe400078e0a0a */
[----:B------:R-:W-:Y:S02]  /*1270*/  IMAD.MOV R23, RZ, RZ, -R16 ;  /* 0x000000ffff177224 */ /* 0x000fe400078e0a10 */
[----:B------:R-:W-:Y:S01]  /*1280*/  @!P6 IMAD.IADD R14, R14, 0x1, -R22 ;  /* 0x000000010e0ee824 */ /* 0x000fe200078e0a16 */
[----:B------:R-:W-:Y:S01]  /*1290*/  ISETP.GE.AND P6, PT, R28, RZ, PT ;  /* 0x000000ff1c00720c */ /* 0x000fe20003fc6270 */
[----:B------:R-:W-:Y:S02]  /*12a0*/  IMAD R16, R22, R18, R19 ;  /* 0x0000001216107224 */ /* 0x000fe400078e0213 */
[----:B------:R-:W-:-:S04]  /*12b0*/  IMAD.HI.U32 R10, R2, R29, RZ ;  /* 0x0000001d020a7227 */ /* 0x000fc800078e00ff */
[----:B------:R-:W-:Y:S01]  /*12c0*/  @!P5 IMAD.IADD R15, R15, 0x1, -R22 ;  /* 0x000000010f0fd824 */ /* 0x000fe200078e0a16 */
[C---:B------:R-:W-:Y:S01]  /*12d0*/  ISETP.GT.U32.AND P5, PT, R22.reuse, R14, PT ;  /* 0x0000000e1600720c */ /* 0x040fe20003fa4070 */
[----:B------:R-:W-:Y:S01]  /*12e0*/  @!P0 IMAD.MOV R9, RZ, RZ, -R9 ;  /* 0x000000ffff098224 */ /* 0x000fe200078e0a09 */
[C---:B------:R-:W-:Y:S01]  /*12f0*/  ISETP.GT.U32.AND P0, PT, R22.reuse, R16, PT ;  /* 0x000000101600720c */ /* 0x040fe20003f04070 */
[----:B------:R-:W-:Y:S02]  /*1300*/  IMAD.MOV R19, RZ, RZ, -R10 ;  /* 0x000000ffff137224 */ /* 0x000fe400078e0a0a */
[----:B------:R-:W-:Y:S01]  /*1310*/  @!P2 IMAD.MOV R8, RZ, RZ, -R8 ;  /* 0x000000ffff08a224 */ /* 0x000fe200078e0a08 */
[C---:B------:R-:W-:Y:S01]  /*1320*/  ISETP.GT.U32.AND P2, PT, R22.reuse, R13, PT ;  /* 0x0000000d1600720c */ /* 0x040fe20003f44070 */
[----:B------:R-:W-:Y:S01]  /*1330*/  IMAD R19, R22, R19, R29 ;  /* 0x0000001316137224 */ /* 0x000fe200078e021d */
[----:B------:R-:W-:Y:S01]  /*1340*/  CS2R R28, SRZ ;  /* 0x00000000001c7805 */ /* 0x000fe2000001ff00 */
[----:B------:R-:W-:-:S04]  /*1350*/  IMAD.HI.U32 R17, R2, R27, RZ ;  /* 0x0000001b02117227 */ /* 0x000fc800078e00ff */
[--C-:B------:R-:W-:Y:S01]  /*1360*/  @!P5 IMAD.IADD R14, R14, 0x1, -R22.reuse ;  /* 0x000000010e0ed824 */ /* 0x100fe200078e0a16 */
[----:B------:R-:W-:Y:S01]  /*1370*/  ISETP.GT.U32.AND P5, PT, R22, R19, PT ;  /* 0x000000131600720c */ /* 0x000fe20003fa4070 */
[----:B------:R-:W-:Y:S02]  /*1380*/  IMAD.MOV.U32 R2, RZ, RZ, R5 ;  /* 0x000000ffff027224 */ /* 0x000fe400078e0005 */
[----:B------:R-:W-:Y:S01]  /*1390*/  @!P0 IMAD.IADD R16, R16, 0x1, -R22 ;  /* 0x0000000110108824 */ /* 0x000fe200078e0a16 */
[----:B------:R-:W-:Y:S01]  /*13a0*/  ISETP.GE.AND P0, PT, R31, RZ, PT ;  /* 0x000000ff1f00720c */ /* 0x000fe20003f06270 */
[----:B------:R-:W-:Y:S01]  /*13b0*/  @!P4 IMAD.MOV R2, RZ, RZ, -R2 ;  /* 0x000000ffff02c224 */ /* 0x000fe200078e0a02 */
[C---:B------:R-:W-:Y:S01]  /*13c0*/  ISETP.GT.U32.AND P4, PT, R22.reuse, R11, PT ;  /* 0x0000000b1600720c */ /* 0x040fe20003f84070 */
[----:B------:R-:W-:Y:S01]  /*13d0*/  @!P3 IMAD.MOV R7, RZ, RZ, -R7 ;  /* 0x000000ffff07b224 */ /* 0x000fe200078e0a07 */
[----:B------:R-:W-:Y:S01]  /*13e0*/  ISETP.GT.U32.AND P3, PT, R22, R12, PT ;  /* 0x0000000c1600720c */ /* 0x000fe20003f64070 */
[----:B------:R-:W-:Y:S01]  /*13f0*/  IMAD.MOV.U32 R10, RZ, RZ, R3 ;  /* 0x000000ffff0a7224 */ /* 0x000fe200078e0003 */
[----:B------:R-:W-:Y:S01]  /*1400*/  SHF.R.S32.HI R3, RZ, 0x1f, R6 ;  /* 0x0000001fff037819 */ /* 0x000fe20000011406 */
[----:B------:R-:W-:-:S02]  /*1410*/  IMAD.MOV R24, RZ, RZ, -R17 ;  /* 0x000000ffff187224 */ /* 0x000fc400078e0a11 */
[----:B------:R-:W-:Y:S01]  /*1420*/  @!P1 IMAD.MOV R10, RZ, RZ, -R10 ;  /* 0x000000ffff0a9224 */ /* 0x000fe200078e0a0a */
[C---:B------:R-:W-:Y:S01]  /*1430*/  ISETP.GT.U32.AND P1, PT, R22.reuse, R15, PT ;  /* 0x0000000f1600720c */ /* 0x040fe20003f24070 */
[--C-:B------:R-:W-:Y:S01]  /*1440*/  @!P2 IMAD.IADD R13, R13, 0x1, -R22.reuse ;  /* 0x000000010d0da824 */ /* 0x100fe200078e0a16 */
[----:B------:R-:W-:Y:S01]  /*1450*/  LEA.HI R3, R3, R6, RZ, 0x5 ;  /* 0x0000000603037211 */ /* 0x000fe200078f28ff */
[--C-:B------:R-:W-:Y:S01]  /*1460*/  @!P5 IMAD.IADD R19, R19, 0x1, -R22.reuse ;  /* 0x000000011313d824 */ /* 0x100fe200078e0a16 */
[----:B------:R-:W-:Y:S01]  /*1470*/  SHF.R.S32.HI R6, RZ, 0x6, R137 ;  /* 0x00000006ff067819 */ /* 0x000fe20000011489 */
[----:B------:R-:W-:Y:S01]  /*1480*/  IMAD R17, R22, R23, R21 ;  /* 0x0000001716117224 */ /* 0x000fe200078e0215 */
[----:B------:R-:W-:Y:S01]  /*1490*/  ISETP.GE.AND P2, PT, R26, RZ, PT ;  /* 0x000000ff1a00720c */ /* 0x000fe20003f46270 */
[----:B------:R-:W-:Y:S01]  /*14a0*/  IMAD R18, R22, R24, R27 ;  /* 0x0000001816127224 */ /* 0x000fe200078e021b */
[----:B------:R-:W-:Y:S01]  /*14b0*/  SGXT R6, R6, 0x1 ;  /* 0x000000010606781a */ /* 0x000fe20000000200 */
[----:B------:R-:W-:Y:S01]  /*14c0*/  @!P0 IMAD.MOV R13, RZ, RZ, -R13 ;  /* 0x000000ffff0d8224 */ /* 0x000fe200078e0a0d */
[C---:B------:R-:W-:Y:S01]  /*14d0*/  ISETP.GT.U32.AND P0, PT, R22.reuse, R19, PT ;  /* 0x000000131600720c */ /* 0x040fe20003f04070 */
[--C-:B------:R-:W-:Y:S01]  /*14e0*/  @!P4 IMAD.IADD R11, R11, 0x1, -R22.reuse ;  /* 0x000000010b0bc824 */ /* 0x100fe200078e0a16 */
[----:B------:R-:W-:Y:S01]  /*14f0*/  ISETP.GT.U32.AND P4, PT, R22, R17, PT ;  /* 0x000000111600720c */ /* 0x000fe20003f84070 */
[--C-:B------:R-:W-:Y:S01]  /*1500*/  @!P3 IMAD.IADD R12, R12, 0x1, -R22.reuse ;  /* 0x000000010c0cb824 */ /* 0x100fe200078e0a16 */
[----:B------:R-:W-:Y:S01]  /*1510*/  ISETP.GT.U32.AND P3, PT, R22, R18, PT ;  /* 0x000000121600720c */ /* 0x000fe20003f64070 */
[----:B------:R-:W-:Y:S01]  /*1520*/  IMAD.SHL.U32 R5, R137, 0x2, RZ ;  /* 0x0000000289057824 */ /* 0x000fe200078e00ff */
[----:B------:R-:W0:Y:S01]  /*1530*/  LDC R21, c[0x0][0x240] ;  /* 0x00009000ff157b82 */ /* 0x000e220000000800 */
[--C-:B------:R-:W-:Y:S01]  /*1540*/  @!P1 IMAD.IADD R15, R15, 0x1, -R22.reuse ;  /* 0x000000010f0f9824 */ /* 0x100fe200078e0a16 */
[----:B------:R-:W-:Y:S01]  /*1550*/  ISETP.GE.AND P1, PT, R30, RZ, PT ;  /* 0x000000ff1e00720c */ /* 0x000fe20003f26270 */
[----:B------:R-:W-:Y:S01]  /*1560*/  @!P6 IMAD.MOV R11, RZ, RZ, -R11 ;  /* 0x000000ffff0be224 */ /* 0x000fe200078e0a0b */
[----:B------:R-:W-:Y:S01]  /*1570*/  LOP3.LUT R5, R5, 0x7e, RZ, 0xc0, !PT ;  /* 0x0000007e05057812 */ /* 0x000fe200078ec0ff */
[----:B------:R-:W-:Y:S01]  /*1580*/  IMAD R105, R141, 0x14, RZ ;  /* 0x000000148d697824 */ /* 0x000fe200078e02ff */
[----:B------:R-:W-:Y:S01]  /*1590*/  ISETP.GE.AND P5, PT, R33, RZ, PT ;  /* 0x000000ff2100720c */ /* 0x000fe20003fa6270 */
[----:B------:R-:W-:Y:S01]  /*15a0*/  @!P0 IMAD.IADD R19, R19, 0x1, -R22 ;  /* 0x0000000113138824 */ /* 0x000fe200078e0a16 */
[----:B------:R-:W-:Y:S01]  /*15b0*/  LOP3.LUT R103, R5, 0x90, R6, 0x78, !PT ;  /* 0x0000009005677812 */ /* 0x000fe200078e7806 */
[----:B------:R-:W-:Y:S01]  /*15c0*/  IMAD R102, R102, 0x40, R5 ;  /* 0x0000004066667824 */ /* 0x000fe200078e0205 */
[----:B------:R-:W-:Y:S01]  /*15d0*/  ISETP.NE.AND P0, PT, R25, RZ, PT ;  /* 0x000000ff1900720c */ /* 0x000fe20003f05270 */
[--C-:B------:R-:W-:Y:S01]  /*15e0*/  @!P4 IMAD.IADD R17, R17, 0x1, -R22.reuse ;  /* 0x000000011111c824 */ /* 0x100fe200078e0a16 */
[----:B------:R-:W-:Y:S01]  /*15f0*/  LOP3.LUT R5, RZ, R25, RZ, 0x33, !PT ;  /* 0x00000019ff057212 */ /* 0x000fe200078e33ff */
[----:B------:R-:W-:Y:S01]  /*1600*/  @!P3 IMAD.IADD R18, R18, 0x1, -R22 ;  /* 0x000000011212b824 */ /* 0x000fe200078e0a16 */
[----:B------:R-:W1:Y:S01]  /*1610*/  LDC.64 R24, c[0x0][0x218] ;  /* 0x00008600ff187b82 */ /* 0x000e620000000a00 */
[----:B------:R-:W-:Y:S01]  /*1620*/  @!P1 IMAD.MOV R12, RZ, RZ, -R12 ;  /* 0x000000ffff0c9224 */ /* 0x000fe200078e0a0c */
[C---:B------:R-:W-:Y:S01]  /*1630*/  ISETP.GT.U32.AND P4, PT, R22.reuse, R16, PT ;  /* 0x000000101600720c */ /* 0x040fe20003f84070 */
[----:B------:R-:W-:Y:S01]  /*1640*/  @!P2 IMAD.MOV R19, RZ, RZ, -R19 ;  /* 0x000000ffff13a224 */ /* 0x000fe200078e0a13 */
[C---:B------:R-:W-:Y:S01]  /*1650*/  ISETP.GT.U32.AND P6, PT, R22.reuse, R17, PT ;  /* 0x000000111600720c */ /* 0x040fe20003fc4070 */
[----:B------:R-:W-:Y:S01]  /*1660*/  @!P5 IMAD.MOV R15, RZ, RZ, -R15 ;  /* 0x000000ffff0fd224 */ /* 0x000fe200078e0a0f */
[----:B------:R-:W-:Y:S01]  /*1670*/  ISETP.GT.U32.AND P1, PT, R22, R18, PT ;  /* 0x000000121600720c */ /* 0x000fe20003f24070 */
[----:B------:R-:W-:Y:S01]  /*1680*/  IMAD R6, R20, UR4, RZ ;  /* 0x0000000414067c24 */ /* 0x000fe2000f8e02ff */
[----:B------:R-:W-:Y:S01]  /*1690*/  SEL R0, R5, R0, !P0 ;  /* 0x0000000005007207 */ /* 0x000fe20004000000 */
[----:B------:R-:W-:Y:S01]  /*16a0*/  ULDC.64 UR4, c[0x0][0x210] ;  /* 0x0000840000047ab9 */ /* 0x000fe20000000a00 */
[----:B------:R-:W-:Y:S01]  /*16b0*/  ISETP.GE.AND P3, PT, R32, RZ, PT ;  /* 0x000000ff2000720c */ /* 0x000fe20003f66270 */
[----:B------:R-:W-:Y:S01]  /*16c0*/  IMAD R133, R141, 0x13, RZ ;  /* 0x000000138d857824 */ /* 0x000fe200078e02ff */
[C---:B------:R-:W-:Y:S01]  /*16d0*/  SEL R4, R5.reuse, R4, !P0 ;  /* 0x0000000405047207 */ /* 0x040fe20004000000 */
[-C--:B0-----:R-:W-:Y:S01]  /*16e0*/  IMAD R0, R0, R21.reuse, RZ ;  /* 0x0000001500007224 */ /* 0x081fe200078e02ff */
[----:B------:R-:W-:Y:S01]  /*16f0*/  SEL R2, R5, R2, !P0 ;  /* 0x0000000205027207 */ /* 0x000fe20004000000 */
[--C-:B------:R-:W-:Y:S01]  /*1700*/  @!P4 IMAD.IADD R16, R16, 0x1, -R22.reuse ;  /* 0x000000011010c824 */ /* 0x100fe200078e0a16 */
[----:B------:R-:W-:Y:S01]  /*1710*/  ISETP.GE.AND P4, PT, R34, RZ, PT ;  /* 0x000000ff2200720c */ /* 0x000fe20003f86270 */
[--C-:B------:R-:W-:Y:S01]  /*1720*/  @!P6 IMAD.IADD R17, R17, 0x1, -R22.reuse ;  /* 0x000000011111e824 */ /* 0x100fe200078e0a16 */
[----:B------:R-:W-:Y:S01]  /*1730*/  ISETP.GE.AND P6, PT, R35, RZ, PT ;  /* 0x000000ff2300720c */ /* 0x000fe20003fc6270 */
[----:B------:R-:W-:Y:S01]  /*1740*/  @!P1 IMAD.IADD R18, R18, 0x1, -R22 ;  /* 0x0000000112129824 */ /* 0x000fe200078e0a16 */
[----:B------:R-:W-:Y:S01]  /*1750*/  ISETP.GE.AND P1, PT, R36, RZ, PT ;  /* 0x000000ff2400720c */ /* 0x000fe20003f26270 */
[----:B------:R-:W-:Y:S01]  /*1760*/  IMAD R4, R4, R21, RZ ;  /* 0x0000001504047224 */ /* 0x000fe200078e02ff */
[C---:B------:R-:W-:Y:S01]  /*1770*/  SEL R7, R5.reuse, R7, !P0 ;  /* 0x0000000705077207 */ /* 0x040fe20004000000 */
[----:B------:R-:W-:Y:S01]  /*1780*/  @!P3 IMAD.MOV R14, RZ, RZ, -R14 ;  /* 0x000000ffff0eb224 */ /* 0x000fe200078e0a0e */
[----:B-1----:R-:W-:Y:S01]  /*1790*/  LEA R208, P2, R0, R24, 0x1 ;  /* 0x0000001800d07211 */ /* 0x002fe200078408ff */
[-C--:B------:R-:W-:Y:S01]  /*17a0*/  IMAD R2, R2, R21.reuse, RZ ;  /* 0x0000001502027224 */ /* 0x080fe200078e02ff */
[----:B------:R-:W-:Y:S01]  /*17b0*/  SEL R10, R5, R10, !P0 ;  /* 0x0000000a050a7207 */ /* 0x000fe20004000000 */
[----:B------:R-:W-:Y:S01]  /*17c0*/  IMAD R7, R7, R21, RZ ;  /* 0x0000001507077224 */ /* 0x000fe200078e02ff */
[----:B------:R-:W-:Y:S01]  /*17d0*/  LEA.HI.X.SX32 R209, R0, R25, 0x1, P2 ;  /* 0x0000001900d17211 */ /* 0x000fe200010f0eff */
[----:B------:R-:W-:Y:S01]  /*17e0*/  @!P4 IMAD.MOV R16, RZ, RZ, -R16 ;  /* 0x000000ffff10c224 */ /* 0x000fe200078e0a10 */
[----:B------:R-:W0:Y:S01]  /*17f0*/  LDC R0, c[0x0][0x23c] ;  /* 0x00008f00ff007b82 */ /* 0x000e220000000800 */
[----:B------:R-:W-:Y:S01]  /*1800*/  @!P6 IMAD.MOV R17, RZ, RZ, -R17 ;  /* 0x000000ffff11e224 */ /* 0x000fe200078e0a11 */
[C---:B------:R-:W-:Y:S01]  /*1810*/  SEL R9, R5.reuse, R9, !P0 ;  /* 0x0000000905097207 */ /* 0x040fe20004000000 */
[----:B------:R-:W-:Y:S01]  /*1820*/  @!P1 IMAD.MOV R18, RZ, RZ, -R18 ;  /* 0x000000ffff129224 */ /* 0x000fe200078e0a12 */
[C---:B------:R-:W-:Y:S01]  /*1830*/  SEL R8, R5.reuse, R8, !P0 ;  /* 0x0000000805087207 */ /* 0x040fe20004000000 */
[----:B------:R-:W-:Y:S01]  /*1840*/  IMAD R10, R10, R21, RZ ;  /* 0x000000150a0a7224 */ /* 0x000fe200078e02ff */
[----:B------:R-:W-:Y:S01]  /*1850*/  SEL R11, R5, R11, !P0 ;  /* 0x0000000b050b7207 */ /* 0x000fe20004000000 */
[-C--:B------:R-:W-:Y:S01]  /*1860*/  IMAD R9, R9, R21.reuse, RZ ;  /* 0x0000001509097224 */ /* 0x080fe200078e02ff */
[C---:B------:R-:W-:Y:S01]  /*1870*/  SEL R12, R5.reuse, R12, !P0 ;  /* 0x0000000c050c7207 */ /* 0x040fe20004000000 */
[----:B------:R-:W-:Y:S01]  /*1880*/  IMAD R205, R8, R21, RZ ;  /* 0x0000001508cd7224 */ /* 0x000fe200078e02ff */
[----:B------:R-:W-:Y:S01]  /*1890*/  SEL R13, R5, R13, !P0 ;  /* 0x0000000d050d7207 */ /* 0x000fe20004000000 */
[-C--:B------:R-:W-:Y:S01]  /*18a0*/  IMAD R11, R11, R21.reuse, RZ ;  /* 0x000000150b0b7224 */ /* 0x080fe200078e02ff */
[C---:B------:R-:W-:Y:S01]  /*18b0*/  SEL R14, R5.reuse, R14, !P0 ;  /* 0x0000000e050e7207 */ /* 0x040fe20004000000 */
[----:B------:R-:W-:Y:S01]  /*18c0*/  IMAD R12, R12, R21, RZ ;  /* 0x000000150c0c7224 */ /* 0x000fe200078e02ff */
[----:B------:R-:W-:Y:S01]  /*18d0*/  SEL R15, R5, R15, !P0 ;  /* 0x0000000f050f7207 */ /* 0x000fe20004000000 */
[----:B------:R-:W-:Y:S01]  /*18e0*/  IMAD R13, R13, R21, RZ ;  /* 0x000000150d0d7224 */ /* 0x000fe200078e02ff */
[----:B------:R-:W-:Y:S01]  /*18f0*/  SEL R16, R5, R16, !P0 ;  /* 0x0000001005107207 */ /* 0x000fe20004000000 */
[----:B------:R-:W-:Y:S01]  /*1900*/  IMAD R173, R141, 0x12, RZ ;  /* 0x000000128dad7824 */ /* 0x000fe200078e02ff */
[----:B------:R-:W-:Y:S01]  /*1910*/  SEL R17, R5, R17, !P0 ;  /* 0x0000001105117207 */ /* 0x000fe20004000000 */
[-C--:B------:R-:W-:Y:S01]  /*1920*/  IMAD R15, R15, R21.reuse, RZ ;  /* 0x000000150f0f7224 */ /* 0x080fe200078e02ff */
[C---:B------:R-:W-:Y:S01]  /*1930*/  SEL R18, R5.reuse, R18, !P0 ;  /* 0x0000001205127207 */ /* 0x040fe20004000000 */
[----:B------:R-:W-:Y:S01]  /*1940*/  IMAD R23, R16, R21, RZ ;  /* 0x0000001510177224 */ /* 0x000fe200078e02ff */
[----:B------:R-:W-:Y:S01]  /*1950*/  SEL R5, R5, R19, !P0 ;  /* 0x0000001305057207 */ /* 0x000fe20004000000 */
[-C--:B------:R-:W-:Y:S01]  /*1960*/  IMAD R19, R14, R21.reuse, RZ ;  /* 0x000000150e137224 */ /* 0x080fe200078e02ff */
[-C--:B------:R-:W-:Y:S01]  /*1970*/  LEA R94, P3, R4, R24.reuse, 0x1 ;  /* 0x00000018045e7211 */ /* 0x080fe200078608ff */
[-C--:B------:R-:W-:Y:S01]  /*1980*/  IMAD R89, R17, R21.reuse, RZ ;  /* 0x0000001511597224 */ /* 0x080fe200078e02ff */
[-C--:B------:R-:W-:Y:S01]  /*1990*/  LEA R210, P4, R2, R24.reuse, 0x1 ;  /* 0x0000001802d27211 */ /* 0x080fe200078808ff */
[-C--:B------:R-:W-:Y:S01]  /*19a0*/  IMAD R26, R18, R21.reuse, RZ ;  /* 0x00000015121a7224 */ /* 0x080fe200078e02ff */
[-C--:B------:R-:W-:Y:S01]  /*19b0*/  LEA R92, P5, R7, R24.reuse, 0x1 ;  /* 0x00000018075c7211 */ /* 0x080fe200078a08ff */
[----:B------:R-:W-:Y:S01]  /*19c0*/  IMAD R5, R5, R21, RZ ;  /* 0x0000001505057224 */ /* 0x000fe200078e02ff */
[----:B------:R-:W-:Y:S01]  /*19d0*/  LEA R8, P0, R6, UR4, 0x1 ;  /* 0x0000000406087c11 */ /* 0x000fe2000f8008ff */
[----:B------:R-:W-:Y:S01]  /*19e0*/  UIADD3 UR4, UR12, 0x2000, URZ ;  /* 0x000020000c047890 */ /* 0x000fe2000fffe03f */
[-C--:B------:R-:W-:Y:S01]  /*19f0*/  LEA R90, P1, R10, R24.reuse, 0x1 ;  /* 0x000000180a5a7211 */ /* 0x080fe200078208ff */
[----:B------:R-:W-:Y:S01]  /*1a00*/  IMAD R171, R141, 0x11, RZ ;  /* 0x000000118dab7824 */ /* 0x000fe200078e02ff */
[-C--:B------:R-:W-:Y:S01]  /*1a10*/  LEA R212, P2, R9, R24.reuse, 0x1 ;  /* 0x0000001809d47211 */ /* 0x080fe200078408ff */
[----:B------:R-:W-:Y:S01]  /*1a20*/  USHF.R.U32.HI UR4, URZ, 0x4, UR4 ;  /* 0x000000043f047899 */ /* 0x000fe20008011604 */
[-C--:B------:R-:W-:Y:S01]  /*1a30*/  LEA.HI.X.SX32 R95, R4, R25.reuse, 0x1, P3 ;  /* 0x00000019045f7211 */ /* 0x080fe200018f0eff */
[----:B------:R-:W-:Y:S01]  /*1a40*/  IMAD.SHL.U32 R169, R141, 0x10, RZ ;  /* 0x000000108da97824 */ /* 0x000fe200078e00ff */
[-C--:B------:R-:W-:Y:S01]  /*1a50*/  LEA.HI.X.SX32 R211, R2, R25.reuse, 0x1, P4 ;  /* 0x0000001902d37211 */ /* 0x080fe200020f0eff */
[----:B------:R-:W-:Y:S01]  /*1a60*/  USGXT.U32 UR4, UR4, 0xe ;  /* 0x0000000e0404789a */ /* 0x000fe20008000000 */
[-C--:B------:R-:W-:Y:S01]  /*1a70*/  LEA.HI.X.SX32 R93, R7, R25.reuse, 0x1, P5 ;  /* 0x00000019075d7211 */ /* 0x080fe200028f0eff */
[----:B------:R-:W-:Y:S01]  /*1a80*/  IMAD R167, R141, 0xf, RZ ;  /* 0x0000000f8da77824 */ /* 0x000fe200078e02ff */
[-C--:B------:R-:W-:Y:S01]  /*1a90*/  LEA R204, P6, R205, R24.reuse, 0x1 ;  /* 0x00000018cdcc7211 */ /* 0x080fe200078c08ff */
[----:B------:R-:W-:Y:S01]  /*1aa0*/  IMAD R165, R141, 0xe, RZ ;  /* 0x0000000e8da57824 */ /* 0x000fe200078e02ff */
[-C--:B------:R-:W-:Y:S01]  /*1ab0*/  LEA R98, P3, R11, R24.reuse, 0x1 ;  /* 0x000000180b627211 */ /* 0x080fe200078608ff */
[C---:B------:R-:W-:Y:S01]  /*1ac0*/  IMAD R163, R141.reuse, 0xd, RZ ;  /* 0x0000000d8da37824 */ /* 0x040fe200078e02ff */
[-C--:B------:R-:W-:Y:S01]  /*1ad0*/  LEA R206, P4, R12, R24.reuse, 0x1 ;  /* 0x000000180cce7211 */ /* 0x080fe200078808ff */
[----:B------:R-:W-:Y:S01]  /*1ae0*/  IMAD R161, R141, 0xc, RZ ;  /* 0x0000000c8da17824 */ /* 0x000fe200078e02ff */
[-C--:B------:R-:W-:Y:S01]  /*1af0*/  LEA R96, P5, R13, R24.reuse, 0x1 ;  /* 0x000000180d607211 */ /* 0x080fe200078a08ff */
[C---:B------:R-:W-:Y:S01]  /*1b00*/  IMAD R159, R141.reuse, 0xb, RZ ;  /* 0x0000000b8d9f7824 */ /* 0x040fe200078e02ff */
[-C--:B------:R-:W-:Y:S01]  /*1b10*/  LEA.HI.X.SX32 R91, R10, R25.reuse, 0x1, P1 ;  /* 0x000000190a5b7211 */ /* 0x080fe200008f0eff */
[----:B------:R-:W-:Y:S01]  /*1b20*/  IMAD R157, R141, 0xa, RZ ;  /* 0x0000000a8d9d7824 */ /* 0x000fe200078e02ff */
[-C--:B------:R-:W-:Y:S01]  /*1b30*/  LEA.HI.X.SX32 R213, R9, R25.reuse, 0x1, P2 ;  /* 0x0000001909d57211 */ /* 0x080fe200010f0eff */
[----:B------:R-:W-:Y:S01]  /*1b40*/  IMAD R155, R141, 0x9, RZ ;  /* 0x000000098d9b7824 */ /* 0x000fe200078e02ff */
[-C--:B------:R-:W-:Y:S01]  /*1b50*/  LEA.HI.X.SX32 R205, R205, R25.reuse, 0x1, P6 ;  /* 0x00000019cdcd7211 */ /* 0x080fe200030f0eff */
[----:B------:R-:W-:Y:S01]  /*1b60*/  IMAD.SHL.U32 R153, R141, 0x8, RZ ;  /* 0x000000088d997824 */ /* 0x000fe200078e00ff */
[-C--:B------:R-:W-:Y:S01]  /*1b70*/  LEA R16, P1, R15, R24.reuse, 0x1 ;  /* 0x000000180f107211 */ /* 0x080fe200078208ff */
[----:B------:R-:W-:Y:S01]  /*1b80*/  IMAD R151, R141, 0x7, RZ ;  /* 0x000000078d977824 */ /* 0x000fe200078e02ff */
[-C--:B------:R-:W-:Y:S01]  /*1b90*/  LEA R20, P2, R23, R24.reuse, 0x1 ;  /* 0x0000001817147211 */ /* 0x080fe200078408ff */
[----:B------:R-:W-:Y:S01]  /*1ba0*/  IMAD R149, R141, 0x6, RZ ;  /* 0x000000068d957824 */ /* 0x000fe200078e02ff */
[-C--:B------:R-:W-:Y:S01]  /*1bb0*/  LEA.HI.X.SX32 R99, R11, R25.reuse, 0x1, P3 ;  /* 0x000000190b637211 */ /* 0x080fe200018f0eff */
[C---:B------:R-:W-:Y:S01]  /*1bc0*/  IMAD R147, R141.reuse, 0x5, RZ ;  /* 0x000000058d937824 */ /* 0x040fe200078e02ff */
[-C--:B------:R-:W-:Y:S01]  /*1bd0*/  LEA.HI.X.SX32 R207, R12, R25.reuse, 0x1, P4 ;  /* 0x000000190ccf7211 */ /* 0x080fe200020f0eff */
[----:B------:R-:W-:Y:S01]  /*1be0*/  IMAD.SHL.U32 R145, R141, 0x4, RZ ;  /* 0x000000048d917824 */ /* 0x000fe200078e00ff */
[----:B------:R-:W-:Y:S01]  /*1bf0*/  LEA.HI.X.SX32 R97, R13, R25, 0x1, P5 ;  /* 0x000000190d617211 */ /* 0x000fe200028f0eff */
[----:B------:R-:W-:Y:S01]  /*1c00*/  IMAD R143, R141, 0x3, RZ ;  /* 0x000000038d8f7824 */ /* 0x000fe200078e02ff */
[----:B------:R-:W-:-:S02]  /*1c10*/  LEA R18, P6, R19, R24, 0x1 ;  /* 0x0000001813127211 */ /* 0x000fc400078c08ff */
[----:B------:R-:W-:Y:S02]  /*1c20*/  CS2R R30, SRZ ;  /* 0x00000000001e7805 */ /* 0x000fe4000001ff00 */
[-C--:B------:R-:W-:Y:S02]  /*1c30*/  LEA R88, P3, R89, R24.reuse, 0x1 ;  /* 0x0000001859587211 */ /* 0x080fe400078608ff */
[----:B------:R-:W-:Y:S02]  /*1c40*/  CS2R R32, SRZ ;  /* 0x0000000000207805 */ /* 0x000fe4000001ff00 */
[-C--:B------:R-:W-:Y:S02]  /*1c50*/  LEA R22, P4, R26, R24.reuse, 0x1 ;  /* 0x000000181a167211 */ /* 0x080fe400078808ff */
[----:B------:R-:W-:Y:S02]  /*1c60*/  CS2R R34, SRZ ;  /* 0x0000000000227805 */ /* 0x000fe4000001ff00 */
[----:B------:R-:W-:-:S02]  /*1c70*/  LEA R14, P5, R5, R24, 0x1 ;  /* 0x00000018050e7211 */ /* 0x000fc400078a08ff */
[----:B------:R-:W-:Y:S02]  /*1c80*/  CS2R R36, SRZ ;  /* 0x0000000000247805 */ /* 0x000fe4000001ff00 */
[----:B------:R-:W-:Y:S01]  /*1c90*/  LOP3.LUT R137, R137, 0x1f, RZ, 0xc0, !PT ;  /* 0x0000001f89897812 */ /* 0x000fe200078ec0ff */
[----:B0-----:R-:W-:Y:S01]  /*1ca0*/  IMAD.SHL.U32 R135, R0, 0x20, RZ ;  /* 0x0000002000877824 */ /* 0x001fe200078e00ff */
[----:B------:R-:W-:Y:S01]  /*1cb0*/  LEA.HI.X.SX32 R9, R6, UR5, 0x1, P0 ;  /* 0x0000000506097c11 */ /* 0x000fe200080f0eff */
[----:B------:R-:W-:Y:S01]  /*1cc0*/  UMOV UR5, URZ ;  /* 0x0000003f00057c82 */ /* 0x000fe20008000000 */
[-C--:B------:R-:W-:Y:S01]  /*1cd0*/  LEA.HI.X.SX32 R17, R15, R25.reuse, 0x1, P1 ;  /* 0x000000190f117211 */ /* 0x080fe200008f0eff */
[----:B------:R-:W-:Y:S01]  /*1ce0*/  UIADD3.X UR9, UR5, 0x40000040, URZ, UP0, !UPT ;  /* 0x4000004005097890 */ /* 0x000fe200087fe43f */
[-C--:B------:R-:W-:Y:S01]  /*1cf0*/  LEA.HI.X.SX32 R21, R23, R25.reuse, 0x1, P2 ;  /* 0x0000001917157211 */ /* 0x080fe200010f0eff */
[----:B------:R-:W-:Y:S01]  /*1d00*/  IMAD R107, R137, R0, RZ ;  /* 0x00000000896b7224 */ /* 0x000fe200078e02ff */
[-C--:B------:R-:W-:Y:S01]  /*1d10*/  LEA.HI.X.SX32 R19, R19, R25.reuse, 0x1, P6 ;  /* 0x0000001913137211 */ /* 0x080fe200030f0eff */
[----:B------:R-:W-:Y:S01]  /*1d20*/  IMAD.SHL.U32 R141, R141, 0x2, RZ ;  /* 0x000000028d8d7824 */ /* 0x000fe200078e00ff */
[-C--:B------:R-:W-:Y:S01]  /*1d30*/  LEA.HI.X.SX32 R89, R89, R25.reuse, 0x1, P3 ;  /* 0x0000001959597211 */ /* 0x080fe200018f0eff */
[----:B------:R-:W-:Y:S01]  /*1d40*/  IMAD.U32 R106, RZ, RZ, UR6 ;  /* 0x00000006ff6a7e24 */ /* 0x000fe2000f8e00ff */
[----:B------:R-:W-:-:S02]  /*1d50*/  LEA.HI.X.SX32 R23, R26, R25, 0x1, P4 ;  /* 0x000000191a177211 */ /* 0x000fc400020f0eff */
[----:B------:R-:W-:Y:S02]  /*1d60*/  CS2R R26, SRZ ;  /* 0x00000000001a7805 */ /* 0x000fe4000001ff00 */
[----:B------:R-:W-:Y:S02]  /*1d70*/  LEA.HI.X.SX32 R15, R5, R25, 0x1, P5 ;  /* 0x00000019050f7211 */ /* 0x000fe400028f0eff */
[----:B------:R-:W-:Y:S02]  /*1d80*/  CS2R R24, SRZ ;  /* 0x0000000000187805 */ /* 0x000fe4000001ff00 */
[----:B------:R-:W-:Y:S01]  /*1d90*/  SHF.R.S32.HI R104, RZ, 0x5, R3 ;  /* 0x00000005ff687819 */ /* 0x000fe20000011403 */
[----:B------:R-:W-:Y:S01]  /*1da0*/  UIADD3.64 UR10, UR4, -UR10, URZ ;  /* 0x8000000a040a7297 */ /* 0x000fe2000fffe03f */
[C---:B------:R-:W-:Y:S01]  /*1db0*/  LOP3.LUT R139, R102.reuse, 0x10, RZ, 0x3c, !PT ;  /* 0x00000010668b7812 */ /* 0x040fe200078e3cff */
[----:B------:R-:W-:Y:S01]  /*1dc0*/  UIADD3.64 UR16, UR8, 0x80, URZ ;  /* 0x0000008008107897 */ /* 0x000fe2000fffe03f */
[C---:B------:R-:W-:Y:S01]  /*1dd0*/  LOP3.LUT R120, R102.reuse, 0x20, RZ, 0x3c, !PT ;  /* 0x0000002066787812 */ /* 0x040fe200078e3cff */
[----:B------:R-:W-:Y:S01]  /*1de0*/  UIADD3.64 UR20, UR8, 0x100, URZ ;  /* 0x0000010008147897 */ /* 0x000fe2000fffe03f */
[C---:B------:R-:W-:Y:S01]  /*1df0*/  LOP3.LUT R118, R102.reuse, 0x30, RZ, 0x3c, !PT ;  /* 0x0000003066767812 */ /* 0x040fe200078e3cff */
[----:B------:R-:W-:Y:S01]  /*1e00*/  UMOV UR6, UR4 ;  /* 0x0000000400067c82 */ /* 0x000fe20008000000 */
[----:B------:R-:W-:-:S02]  /*1e10*/  LOP3.LUT R116, R102, 0x40, RZ, 0x3c, !PT ;  /* 0x0000004066747812 */ /* 0x000fc400078e3cff */
[C---:B------:R-:W-:Y:S02]  /*1e20*/  LOP3.LUT R114, R102.reuse, 0x50, RZ, 0x3c, !PT ;  /* 0x0000005066727812 */ /* 0x040fe400078e3cff */
[C---:B------:R-:W-:Y:S02]  /*1e30*/  LOP3.LUT R112, R102.reuse, 0x60, RZ, 0x3c, !PT ;  /* 0x0000006066707812 */ /* 0x040fe400078e3cff */
[----:B------:R-:W-:Y:S02]  /*1e40*/  LOP3.LUT R110, R102, 0x70, RZ, 0x3c, !PT ;  /* 0x00000070666e7812 */ /* 0x000fe400078e3cff */
[----:B------:R-:W-:-:S07]  /*1e50*/  LOP3.LUT R108, R103, 0x20, RZ, 0x3c, !PT ;  /* 0x00000020676c7812 */ /* 0x000fce00078e3cff */
.L_x_1:
[C---:B------:R-:W-:Y:S01]  /*1e60*/  ISETP.GT.AND P0, PT, R106.reuse, 0x2, PT ;  /* 0x000000026a00780c */ /* 0x040fe20003f04270 */
[----:B------:R-:W-:Y:S01]  /*1e70*/  IMAD.WIDE R4, R141, 0x2, R8 ;  /* 0x000000028d047825 */ /* 0x000fe200078e0208 */
[----:B------:R-:W-:Y:S01]  /*1e80*/  PRMT R179, RZ, 0x7610, R179 ;  /* 0x00007610ffb37816 */ /* 0x000fe200000000b3 */
[----:B------:R-:W0:Y:S01]  /*1e90*/  LDC R239, c[0x0][0x238] ;  /* 0x00008e00ffef7b82 */ /* 0x000e220000000800 */
[C---:B------:R-:W-:Y:S01]  /*1ea0*/  ISETP.GT.AND P1, PT, R106.reuse, 0x3, PT ;  /* 0x000000036a00780c */ /* 0x040fe20003f24270 */
[----:B------:R-:W-:Y:S01]  /*1eb0*/  IMAD.WIDE R2, R143, 0x2, R8 ;  /* 0x000000028f027825 */ /* 0x000fe200078e0208 */
[C---:B------:R-:W-:Y:S02]  /*1ec0*/  ISETP.GT.AND P2, PT, R106.reuse, 0x6, PT ;  /* 0x000000066a00780c */ /* 0x040fe40003f44270 */
[C---:B------:R-:W-:Y:S02]  /*1ed0*/  ISETP.GT.AND P3, PT, R106.reuse, 0x7, PT ;  /* 0x000000076a00780c */ /* 0x040fe40003f64270 */
[----:B------:R-:W-:-:S02]  /*1ee0*/  ISETP.GT.AND P4, PT, R106, 0x8, PT ;  /* 0x000000086a00780c */ /* 0x000fc40003f84270 */
[----:B------:R-:W-:Y:S01]  /*1ef0*/  PRMT R191, RZ, 0x7610, R191 ;  /* 0x00007610ffbf7816 */ /* 0x000fe200000000bf */
[----:B------:R1:W2:Y:S01]  /*1f00*/  @P0 LDG.E.U16 R179, desc[UR14][R4.64] ;  /* 0x0000000e04b30981 */ /* 0x0002a2000c1e1500 */
[C---:B------:R-:W-:Y:S01]  /*1f10*/  ISETP.GT.AND P0, PT, R106.reuse, 0x4, PT ;  /* 0x000000046a00780c */ /* 0x040fe20003f04270 */
[----:B------:R-:W-:Y:S01]  /*1f20*/  IMAD.WIDE R12, R145, 0x2, R8 ;  /* 0x00000002910c7825 */ /* 0x000fe200078e0208 */
[----:B------:R-:W-:Y:S02]  /*1f30*/  PRMT R187, RZ, 0x7610, R187 ;  /* 0x00007610ffbb7816 */ /* 0x000fe400000000bb */
[----:B------:R3:W4:Y:S01]  /*1f40*/  @P1 LDG.E.U16 R191, desc[UR14][R2.64] ;  /* 0x0000000e02bf1981 */ /* 0x000722000c1e1500 */
[----:B------:R-:W-:Y:S01]  /*1f50*/  PRMT R189, RZ, 0x7610, R189 ;  /* 0x00007610ffbd7816 */ /* 0x000fe200000000bd */
[----:B------:R-:W-:Y:S01]  /*1f60*/  IMAD.WIDE R6, R149, 0x2, R8 ;  /* 0x0000000295067825 */ /* 0x000fe200078e0208 */
[----:B------:R-:W-:Y:S02]  /*1f70*/  PRMT R185, RZ, 0x7610, R185 ;  /* 0x00007610ffb97816 */ /* 0x000fe400000000b9 */
[----:B------:R-:W-:Y:S01]  /*1f80*/  PRMT R175, RZ, 0x7610, R175 ;  /* 0x00007610ffaf7816 */ /* 0x000fe200000000af */
[----:B-1----:R-:W-:Y:S01]  /*1f90*/  IMAD.WIDE R4, R151, 0x2, R8 ;  /* 0x0000000297047825 */ /* 0x002fe200078e0208 */
[C---:B------:R-:W-:Y:S01]  /*1fa0*/  ISETP.GT.AND P1, PT, R106.reuse, 0x5, PT ;  /* 0x000000056a00780c */ /* 0x040fe20003f24270 */
[----:B------:R1:W5:Y:S01]  /*1fb0*/  @P2 LDG.E.U16 R189, desc[UR14][R6.64] ;  /* 0x0000000e06bd2981 */ /* 0x000362000c1e1500 */
[----:B------:R-:W-:Y:S01]  /*1fc0*/  PRMT R195, RZ, 0x7610, R195 ;  /* 0x00007610ffc37816 */ /* 0x000fe200000000c3 */
[--C-:B---3--:R-:W-:Y:S01]  /*1fd0*/  IMAD.WIDE R2, R153, 0x2, R8.reuse ;  /* 0x0000000299027825 */ /* 0x108fe200078e0208 */
[C---:B------:R-:W-:Y:S01]  /*1fe0*/  ISETP.GT.AND P2, PT, R106.reuse, 0xb, PT ;  /* 0x0000000b6a00780c */ /* 0x040fe20003f44270 */
[----:B------:R3:W5:Y:S01]  /*1ff0*/  @P0 LDG.E.U16 R187, desc[UR14][R12.64] ;  /* 0x0000000e0cbb0981 */ /* 0x000762000c1e1500 */
[----:B------:R-:W-:Y:S01]  /*2000*/  ISETP.GT.AND P0, PT, R106, 0x9, PT ;  /* 0x000000096a00780c */ /* 0x000fe20003f04270 */
[----:B------:R-:W-:-:S02]  /*2010*/  IMAD.WIDE R10, R147, 0x2, R8 ;  /* 0x00000002930a7825 */ /* 0x000fc400078e0208 */
[----:B------:R-:W5:Y:S01]  /*2020*/  @P3 LDG.E.U16 R185, desc[UR14][R4.64] ;  /* 0x0000000e04b93981 */ /* 0x000f62000c1e1500 */
[----:B------:R-:W-:-:S03]  /*2030*/  ISETP.GT.AND P3, PT, R106, 0xc, PT ;  /* 0x0000000c6a00780c */ /* 0x000fc60003f64270 */
[----:B------:R0:W2:Y:S01]  /*2040*/  @P4 LDG.E.U16 R175, desc[UR14][R2.64] ;  /* 0x0000000e02af4981 */ /* 0x0000a2000c1e1500 */
[C---:B------:R-:W-:Y:S01]  /*2050*/  ISETP.GT.AND P4, PT, R106.reuse, 0xd, PT ;  /* 0x0000000d6a00780c */ /* 0x040fe20003f84270 */
[----:B-1----:R-:W-:Y:S01]  /*2060*/  IMAD.WIDE R6, R159, 0x2, R8 ;  /* 0x000000029f067825 */ /* 0x002fe200078e0208 */
[----:B------:R-:W-:Y:S01]  /*2070*/  PRMT R0, RZ, 0x7610, R0 ;  /* 0x00007610ff007816 */ /* 0x000fe20000000000 */
[----:B------:R1:W5:Y:S01]  /*2080*/  @P1 LDG.E.U16 R195, desc[UR14][R10.64] ;  /* 0x0000000e0ac31981 */ /* 0x000362000c1e1500 */
[----:B------:R-:W-:Y:S01]  /*2090*/  PRMT R183, RZ, 0x7610, R183 ;  /* 0x00007610ffb77816 */ /* 0x000fe200000000b7 */
[----:B---3--:R-:W-:Y:S01]  /*20a0*/  IMAD.WIDE R12, R163, 0x2, R8 ;  /* 0x00000002a30c7825 */ /* 0x008fe200078e0208 */
[----:B------:R-:W-:Y:S02]  /*20b0*/  PRMT R177, RZ, 0x7610, R177 ;  /* 0x00007610ffb17816 */ /* 0x000fe400000000b1 */
[----:B------:R-:W-:Y:S01]  /*20c0*/  PRMT R193, RZ, 0x7610, R193 ;  /* 0x00007610ffc17816 */ /* 0x000fe200000000c1 */
[--C-:B0-----:R-:W-:Y:S01]  /*20d0*/  IMAD.WIDE R2, R155, 0x2, R8.reuse ;  /* 0x000000029b027825 */ /* 0x101fe200078e0208 */
[C---:B------:R-:W-:Y:S01]  /*20e0*/  ISETP.GT.AND P1, PT, R106.reuse, 0xa, PT ;  /* 0x0000000a6a00780c */ /* 0x040fe20003f24270 */
[----:B------:R-:W3:Y:S02]  /*20f0*/  @P2 LDG.E.U16 R183, desc[UR14][R6.64] ;  /* 0x0000000e06b72981 */ /* 0x000ee4000c1e1500 */
[----:B-1----:R-:W-:Y:S01]  /*2100*/  IMAD.WIDE R10, R161, 0x2, R8 ;  /* 0x00000002a10a7825 */ /* 0x002fe200078e0208 */
[C---:B------:R-:W-:Y:S01]  /*2110*/  ISETP.GT.AND P2, PT, R106.reuse, 0x10, PT ;  /* 0x000000106a00780c */ /* 0x040fe20003f44270 */
[----:B------:R0:W4:Y:S01]  /*2120*/  @P0 LDG.E.U16 R0, desc[UR14][R2.64] ;  /* 0x0000000e02000981 */ /* 0x000122000c1e1500 */
[----:B------:R-:W-:-:S03]  /*2130*/  ISETP.GT.AND P0, PT, R106, 0xe, PT ;  /* 0x0000000e6a00780c */ /* 0x000fc60003f04270 */
[----:B------:R1:W5:Y:S01]  /*2140*/  @P3 LDG.E.U16 R177, desc[UR14][R10.64] ;  /* 0x0000000e0ab13981 */ /* 0x000362000c1e1500 */
[----:B------:R-:W-:-:S03]  /*2150*/  ISETP.GT.AND P3, PT, R106, 0x11, PT ;  /* 0x000000116a00780c */ /* 0x000fc60003f64270 */
[----:B------:R1:W5:Y:S01]  /*2160*/  @P4 LDG.E.U16 R193, desc[UR14][R12.64] ;  /* 0x0000000e0cc14981 */ /* 0x000362000c1e1500 */
[C---:B------:R-:W-:Y:S01]  /*2170*/  ISETP.GT.AND P4, PT, R106.reuse, 0x12, PT ;  /* 0x000000126a00780c */ /* 0x040fe20003f84270 */
[----:B------:R-:W-:Y:S01]  /*2180*/  IMAD.WIDE R4, R157, 0x2, R8 ;  /* 0x000000029d047825 */ /* 0x000fe200078e0208 */
[----:B------:R-:W-:Y:S02]  /*2190*/  PRMT R181, RZ, 0x7610, R181 ;  /* 0x00007610ffb57816 */ /* 0x000fe400000000b5 */
[----:B------:R-:W-:Y:S01]  /*21a0*/  PRMT R199, RZ, 0x7610, R199 ;  /* 0x00007610ffc77816 */ /* 0x000fe200000000c7 */
[----:B0-----:R-:W-:Y:S01]  /*21b0*/  IMAD.WIDE R2, R165, 0x2, R8 ;  /* 0x00000002a5027825 */ /* 0x001fe200078e0208 */
[----:B------:R-:W-:Y:S02]  /*21c0*/  PRMT R203, RZ, 0x7610, R203 ;  /* 0x00007610ffcb7816 */ /* 0x000fe400000000cb */
[----:B------:R0:W3:Y:S01]  /*21d0*/  @P1 LDG.E.U16 R181, desc[UR14][R4.64] ;  /* 0x0000000e04b51981 */ /* 0x0000e2000c1e1500 */
[----:B------:R-:W-:Y:S01]  /*21e0*/  PRMT R122, RZ, 0x7610, R122 ;  /* 0x00007610ff7a7816 */ /* 0x000fe2000000007a */
[----:B------:R-:W-:Y:S01]  /*21f0*/  IMAD.WIDE R6, R169, 0x2, R8 ;  /* 0x00000002a9067825 */ /* 0x000fe200078e0208 */
[----:B------:R-:W-:Y:S01]  /*2200*/  PRMT R201, RZ, 0x7610, R201 ;  /* 0x00007610ffc97816 */ /* 0x000fe200000000c9 */
[----:B------:R0:W5:Y:S01]  /*2210*/  @P0 LDG.E.U16 R199, desc[UR14][R2.64] ;  /* 0x0000000e02c70981 */ /* 0x000162000c1e1500 */
[----:B------:R-:W-:Y:S01]  /*2220*/  ISETP.GT.AND P1, PT, R106, 0xf, PT ;  /* 0x0000000f6a00780c */ /* 0x000fe20003f24270 */
[----:B-1----:R-:W-:-:S04]  /*2230*/  IMAD.WIDE R10, R171, 0x2, R8 ;  /* 0x00000002ab0a7825 */ /* 0x002fc800078e0208 */
[----:B------:R-:W-:Y:S01]  /*2240*/  IMAD.WIDE R12, R173, 0x2, R8 ;  /* 0x00000002ad0c7825 */ /* 0x000fe200078e0208 */
[----:B------:R1:W4:Y:S01]  /*2250*/  @P2 LDG.E.U16 R203, desc[UR14][R6.64] ;  /* 0x0000000e06cb2981 */ /* 0x000322000c1e1500 */
[C---:B------:R-:W-:Y:S02]  /*2260*/  ISETP.GT.AND P0, PT, R106.reuse, 0x13, PT ;  /* 0x000000136a00780c */ /* 0x040fe40003f04270 */
[C---:B------:R-:W-:Y:S01]  /*2270*/  ISETP.GT.AND P2, PT, R106.reuse, 0x15, PT ;  /* 0x000000156a00780c */ /* 0x040fe20003f44270 */
[----:B------:R1:W3:Y:S01]  /*2280*/  @P3 LDG.E.U16 R122, desc[UR14][R10.64] ;  /* 0x0000000e0a7a3981 */ /* 0x0002e2000c1e1500 */
[----:B------:R-:W-:-:S03]  /*2290*/  ISETP.GT.AND P3, PT, R106, 0x16, PT ;  /* 0x000000166a00780c */ /* 0x000fc60003f64270 */
[----:B------:R1:W5:Y:S01]  /*22a0*/  @P4 LDG.E.U16 R201, desc[UR14][R12.64] ;  /* 0x0000000e0cc94981 */ /* 0x000362000c1e1500 */
[C---:B------:R-:W-:Y:S01]  /*22b0*/  ISETP.GT.AND P4, PT, R106.reuse, 0x17, PT ;  /* 0x000000176a00780c */ /* 0x040fe20003f84270 */
[----:B0-----:R-:W-:Y:S01]  /*22c0*/  IMAD.WIDE R4, R167, 0x2, R8 ;  /* 0x00000002a7047825 */ /* 0x001fe200078e0208 */
[----:B------:R-:W-:Y:S02]  /*22d0*/  PRMT R197, RZ, 0x7610, R197 ;  /* 0x00007610ffc57816 */ /* 0x000fe400000000c5 */
[----:B------:R-:W-:Y:S01]  /*22e0*/  PRMT R215, RZ, 0x7610, R215 ;  /* 0x00007610ffd77816 */ /* 0x000fe200000000d7 */
[----:B------:R-:W-:Y:S01]  /*22f0*/  IMAD.WIDE R2, R133, 0x2, R8 ;  /* 0x0000000285027825 */ /* 0x000fe200078e0208 */
[----:B------:R-:W-:Y:S02]  /*2300*/  PRMT R219, RZ, 0x7610, R219 ;  /* 0x00007610ffdb7816 */ /* 0x000fe400000000db */
[----:B------:R0:W5:Y:S01]  /*2310*/  @P1 LDG.E.U16 R197, desc[UR14][R4.64] ;  /* 0x0000000e04c51981 */ /* 0x000162000c1e1500 */
[----:B------:R-:W-:Y:S01]  /*2320*/  PRMT R221, RZ, 0x7610, R221 ;  /* 0x00007610ffdd7816 */ /* 0x000fe200000000dd */
[----:B-1----:R-:W-:Y:S01]  /*2330*/  IMAD.WIDE R6, R129, 0x2, R8 ;  /* 0x0000000281067825 */ /* 0x002fe200078e0208 */
[----:B------:R-:W-:Y:S01]  /*2340*/  PRMT R223, RZ, 0x7610, R223 ;  /* 0x00007610ffdf7816 */ /* 0x000fe200000000df */
[----:B------:R1:W5:Y:S01]  /*2350*/  @P0 LDG.E.U16 R215, desc[UR14][R2.64] ;  /* 0x0000000e02d70981 */ /* 0x000362000c1e1500 */
[----:B------:R-:W-:Y:S01]  /*2360*/  ISETP.GT.AND P1, PT, R106, 0x14, PT ;  /* 0x000000146a00780c */ /* 0x000fe20003f24270 */
[----:B------:R-:W-:-:S04]  /*2370*/  IMAD.WIDE R10, R127, 0x2, R8 ;  /* 0x000000027f0a7825 */ /* 0x000fc800078e0208 */
[----:B------:R-:W-:Y:S01]  /*2380*/  IMAD.WIDE R12, R131, 0x2, R8 ;  /* 0x00000002830c7825 */ /* 0x000fe200078e0208 */
[----:B------:R1:W5:Y:S01]  /*2390*/  @P2 LDG.E.U16 R219, desc[UR14][R6.64] ;  /* 0x0000000e06db2981 */ /* 0x000362000c1e1500 */
[C---:B------:R-:W-:Y:S02]  /*23a0*/  ISETP.GT.AND P0, PT, R106.reuse, 0x18, PT ;  /* 0x000000186a00780c */ /* 0x040fe40003f04270 */
[C---:B------:R-:W-:Y:S01]  /*23b0*/  ISETP.GT.AND P2, PT, R106.reuse, 0x1a, PT ;  /* 0x0000001a6a00780c */ /* 0x040fe20003f44270 */
[----:B------:R1:W5:Y:S01]  /*23c0*/  @P3 LDG.E.U16 R221, desc[UR14][R10.64] ;  /* 0x0000000e0add3981 */ /* 0x000362000c1e1500 */
[----:B------:R-:W-:-:S03]  /*23d0*/  ISETP.GT.AND P3, PT, R106, 0x1b, PT ;  /* 0x0000001b6a00780c */ /* 0x000fc60003f64270 */
[----:B------:R1:W5:Y:S01]  /*23e0*/  @P4 LDG.E.U16 R223, desc[UR14][R12.64] ;  /* 0x0000000e0cdf4981 */ /* 0x000362000c1e1500 */
[C---:B------:R-:W-:Y:S01]  /*23f0*/  ISETP.GT.AND P4, PT, R106.reuse, 0x1c, PT ;  /* 0x0000001c6a00780c */ /* 0x040fe20003f84270 */
[----:B0-----:R-:W-:Y:S01]  /*2400*/  IMAD.WIDE R4, R105, 0x2, R8 ;  /* 0x0000000269047825 */ /* 0x001fe200078e0208 */
[----:B------:R-:W-:Y:S02]  /*2410*/  PRMT R217, RZ, 0x7610, R217 ;  /* 0x00007610ffd97816 */ /* 0x000fe400000000d9 */
[----:B------:R-:W-:Y:S01]  /*2420*/  PRMT R225, RZ, 0x7610, R225 ;  /* 0x00007610ffe17816 */ /* 0x000fe200000000e1 */
[----:B-1----:R-:W-:Y:S01]  /*2430*/  IMAD.WIDE R2, R125, 0x2, R8 ;  /* 0x000000027d027825 */ /* 0x002fe200078e0208 */
[----:B------:R-:W-:Y:S02]  /*2440*/  PRMT R227, RZ, 0x7610, R227 ;  /* 0x00007610ffe37816 */ /* 0x000fe400000000e3 */
[----:B------:R0:W5:Y:S01]  /*2450*/  @P1 LDG.E.U16 R217, desc[UR14][R4.64] ;  /* 0x0000000e04d91981 */ /* 0x000162000c1e1500 */
[----:B------:R-:W-:Y:S01]  /*2460*/  PRMT R229, RZ, 0x7610, R229 ;  /* 0x00007610ffe57816 */ /* 0x000fe200000000e5 */
[----:B------:R-:W-:Y:S01]  /*2470*/  IMAD.WIDE R6, R119, 0x2, R8 ;  /* 0x0000000277067825 */ /* 0x000fe200078e0208 */
[----:B------:R-:W-:Y:S01]  /*2480*/  PRMT R231, RZ, 0x7610, R231 ;  /* 0x00007610ffe77816 */ /* 0x000fe200000000e7 */
[----:B------:R-:W3:Y:S01]  /*2490*/  @P0 LDG.E.U16 R225, desc[UR14][R2.64] ;  /* 0x0000000e02e10981 */ /* 0x000ee2000c1e1500 */
[----:B------:R-:W-:Y:S01]  /*24a0*/  ISETP.GT.AND P1, PT, R106, 0x19, PT ;  /* 0x000000196a00780c */ /* 0x000fe20003f24270 */
[----:B------:R-:W-:-:S04]  /*24b0*/  IMAD.WIDE R10, R123, 0x2, R8 ;  /* 0x000000027b0a7825 */ /* 0x000fc800078e0208 */
[--C-:B------:R-:W-:Y:S01]  /*24c0*/  IMAD.WIDE R12, R117, 0x2, R8.reuse ;  /* 0x00000002750c7825 */ /* 0x100fe200078e0208 */
[----:B------:R-:W5:Y:S01]  /*24d0*/  @P2 LDG.E.U16 R227, desc[UR14][R6.64] ;  /* 0x0000000e06e32981 */ /* 0x000f62000c1e1500 */
[C---:B------:R-:W-:Y:S02]  /*24e0*/  ISETP.GT.AND P2, PT, R106.reuse, 0x1, PT ;  /* 0x000000016a00780c */ /* 0x040fe40003f44270 */
[C---:B------:R-:W-:Y:S01]  /*24f0*/  ISETP.GT.AND P5, PT, R106.reuse, 0x1f, PT ;  /* 0x0000001f6a00780c */ /* 0x040fe20003fa4270 */
[----:B------:R1:W5:Y:S01]  /*2500*/  @P3 LDG.E.U16 R229, desc[UR14][R10.64] ;  /* 0x0000000e0ae53981 */ /* 0x000362000c1e1500 */
[C---:B------:R-:W-:Y:S02]  /*2510*/  ISETP.GT.AND P3, PT, R106.reuse, 0x1d, PT ;  /* 0x0000001d6a00780c */ /* 0x040fe40003f64270 */
[C---:B------:R-:W-:Y:S01]  /*2520*/  ISETP.GT.AND P0, PT, R106.reuse, RZ, PT ;  /* 0x000000ff6a00720c */ /* 0x040fe20003f04270 */
[----:B------:R-:W5:Y:S01]  /*2530*/  @P4 LDG.E.U16 R231, desc[UR14][R12.64] ;  /* 0x0000000e0ce74981 */ /* 0x000f62000c1e1500 */
[----:B------:R-:W-:Y:S01]  /*2540*/  ISETP.GT.AND P4, PT, R106, 0x1e, PT ;  /* 0x0000001e6a00780c */ /* 0x000fe20003f84270 */
[----:B0-----:R-:W-:Y:S01]  /*2550*/  IMAD.WIDE R4, R121, 0x2, R8 ;  /* 0x0000000279047825 */ /* 0x001fe200078e0208 */
[----:B------:R-:W-:-:S02]  /*2560*/  PRMT R124, RZ, 0x7610, R124 ;  /* 0x00007610ff7c7816 */ /* 0x000fc4000000007c */
[----:B------:R-:W-:Y:S01]  /*2570*/  PRMT R126, RZ, 0x7610, R126 ;  /* 0x00007610ff7e7816 */ /* 0x000fe2000000007e */
[----:B-1----:R-:W-:Y:S01]  /*2580*/  IMAD.WIDE R10, R239, 0x2, R8 ;  /* 0x00000002ef0a7825 */ /* 0x002fe200078e0208 */
[----:B------:R-:W-:Y:S02]  /*2590*/  PRMT R237, RZ, 0x7610, R237 ;  /* 0x00007610ffed7816 */ /* 0x000fe400000000ed */
[----:B------:R0:W5:Y:S01]  /*25a0*/  @P1 LDG.E.U16 R124, desc[UR14][R4.64] ;  /* 0x0000000e047c1981 */ /* 0x000162000c1e1500 */
[----:B------:R-:W-:Y:S01]  /*25b0*/  PRMT R235, RZ, 0x7610, R235 ;  /* 0x00007610ffeb7816 */ /* 0x000fe200000000eb */
[----:B------:R-:W-:Y:S01]  /*25c0*/  IMAD.WIDE R2, R113, 0x2, R8 ;  /* 0x0000000271027825 */ /* 0x000fe200078e0208 */
[----:B------:R-:W-:Y:S01]  /*25d0*/  PRMT R233, RZ, 0x7610, R233 ;  /* 0x00007610ffe97816 */ /* 0x000fe200000000e9 */
[----:B------:R-:W5:Y:S01]  /*25e0*/  @P2 LDG.E.U16 R126, desc[UR14][R10.64] ;  /* 0x0000000e0a7e2981 */ /* 0x000f62000c1e1500 */
[----:B------:R-:W-:Y:S01]  /*25f0*/  PRMT R239, RZ, 0x7610, R239 ;  /* 0x00007610ffef7816 */ /* 0x000fe200000000ef */
[----:B------:R-:W-:-:S02]  /*2600*/  IMAD.WIDE R6, R115, 0x2, R8 ;  /* 0x0000000273067825 */ /* 0x000fc400078e0208 */
[----:B------:R-:W5:Y:S02]  /*2610*/  @P3 LDG.E.U16 R237, desc[UR14][R2.64] ;  /* 0x0000000e02ed3981 */ /* 0x000f64000c1e1500 */
[----:B0-----:R-:W-:Y:S02]  /*2620*/  IMAD.WIDE R4, R111, 0x2, R8 ;  /* 0x000000026f047825 */ /* 0x001fe400078e0208 */
[----:B------:R-:W5:Y:S04]  /*2630*/  @P5 LDG.E.U16 R233, desc[UR14][R6.64] ;  /* 0x0000000e06e95981 */ /* 0x000f68000c1e1500 */
[----:B------:R0:W5:Y:S04]  /*2640*/  @P4 LDG.E.U16 R235, desc[UR14][R4.64] ;  /* 0x0000000e04eb4981 */ /* 0x000168000c1e1500 */
[----:B------:R-:W5:Y:S01]  /*2650*/  @P0 LDG.E.U16 R239, desc[UR14][R8.64] ;  /* 0x0000000e08ef0981 */ /* 0x000f62000c1e1500 */
[----:B------:R-:W-:Y:S01]  /*2660*/  BAR.SYNC.DEFER_BLOCKING 0x0 ;  /* 0x0000000000007b1d */ /* 0x000fe20000010000 */
[----:B------:R-:W-:Y:S01]  /*2670*/  ISETP.GE.AND P1, PT, R137, R106, PT ;  /* 0x0000006a8900720c */ /* 0x000fe20003f26270 */
[----:B------:R-:W-:-:S02]  /*2680*/  IMAD.MOV.U32 R12, RZ, RZ, R14 ;  /* 0x000000ffff0c7224 */ /* 0x000fc400078e000e */
[----:B------:R-:W-:Y:S01]  /*2690*/  IMAD.MOV.U32 R13, RZ, RZ, R15 ;  /* 0x000000ffff0d7224 */ /* 0x000fe200078e000f */
[----:B------:R-:W-:Y:S01]  /*26a0*/  PRMT R128, RZ, 0x7610, R128 ;  /* 0x00007610ff807816 */ /* 0x000fe20000000080 */
[----:B------:R-:W-:Y:S01]  /*26b0*/  IMAD.WIDE R14, R107, 0x2, R12 ;  /* 0x000000026b0e7825 */ /* 0x000fe200078e020c */
[----:B------:R-:W-:-:S03]  /*26c0*/  PRMT R241, RZ, 0x7610, R241 ;  /* 0x00007610fff17816 */ /* 0x000fc600000000f1 */
[----:B0-----:R-:W-:Y:S02]  /*26d0*/  IMAD.MOV.U32 R4, RZ, RZ, R18 ;  /* 0x000000ffff047224 */ /* 0x001fe400078e0012 */
[----:B------:R-:W-:Y:S02]  /*26e0*/  IMAD.MOV.U32 R5, RZ, RZ, R19 ;  /* 0x000000ffff057224 */ /* 0x000fe400078e0013 */
[----:B------:R-:W-:Y:S02]  /*26f0*/  IMAD.MOV.U32 R2, RZ, RZ, R16 ;  /* 0x000000ffff027224 */ /* 0x000fe400078e0010 */
[----:B------:R-:W-:Y:S02]  /*2700*/  IMAD.MOV.U32 R3, RZ, RZ, R17 ;  /* 0x000000ffff037224 */ /* 0x000fe400078e0011 */
[----:B------:R-:W-:Y:S02]  /*2710*/  IMAD.MOV.U32 R6, RZ, RZ, R20 ;  /* 0x000000ffff067224 */ /* 0x000fe400078e0014 */
[----:B------:R-:W-:Y:S01]  /*2720*/  IMAD.MOV.U32 R7, RZ, RZ, R21 ;  /* 0x000000ffff077224 */ /* 0x000fe200078e0015 */
[----:B------:R0:W5:Y:S01]  /*2730*/  @!P1 LDG.E.U16 R128, desc[UR14][R14.64] ;  /* 0x0000000e0e809981 */ /* 0x000162000c1e1500 */
[----:B------:R-:W-:-:S02]  /*2740*/  IMAD.MOV.U32 R10, RZ, RZ, R88 ;  /* 0x000000ffff0a7224 */ /* 0x000fc400078e0058 */
[----:B------:R-:W-:Y:S01]  /*2750*/  IMAD.MOV.U32 R11, RZ, RZ, R89 ;  /* 0x000000ffff0b7224 */ /* 0x000fe200078e0059 */
[----:B------:R-:W-:Y:S01]  /*2760*/  PRMT R130, RZ, 0x7610, R130 ;  /* 0x00007610ff827816 */ /* 0x000fe20000000082 */
[----:B------:R-:W-:Y:S01]  /*2770*/  IMAD.WIDE R20, R107, 0x2, R6 ;  /* 0x000000026b147825 */ /* 0x000fe200078e0206 */
[----:B------:R-:W-:-:S03]  /*2780*/  PRMT R243, RZ, 0x7610, R243 ;  /* 0x00007610fff37816 */ /* 0x000fc600000000f3 */
[----:B0-----:R-:W-:Y:S02]  /*2790*/  IMAD.MOV.U32 R14, RZ, RZ, R22 ;  /* 0x000000ffff0e7224 */ /* 0x001fe400078e0016 */
[----:B------:R-:W-:Y:S01]  /*27a0*/  IMAD.MOV.U32 R15, RZ, RZ, R23 ;  /* 0x000000ffff0f7224 */ /* 0x000fe200078e0017 */
[----:B------:R-:W-:Y:S01]  /*27b0*/  PRMT R132, RZ, 0x7610, R132 ;  /* 0x00007610ff847816 */ /* 0x000fe20000000084 */
[C---:B------:R-:W-:Y:S01]  /*27c0*/  IMAD.WIDE R18, R107.reuse, 0x2, R10 ;  /* 0x000000026b127825 */ /* 0x040fe200078e020a */
[----:B------:R-:W-:Y:S01]  /*27d0*/  PRMT R245, RZ, 0x7610, R245 ;  /* 0x00007610fff57816 */ /* 0x000fe200000000f5 */
[----:B------:R-:W5:Y:S02]  /*27e0*/  @!P1 LDG.E.U16 R243, desc[UR14][R20.64] ;  /* 0x0000000e14f39981 */ /* 0x000f64000c1e1500 */
[C---:B------:R-:W-:Y:S02]  /*27f0*/  IMAD.WIDE R16, R107.reuse, 0x2, R14 ;  /* 0x000000026b107825 */ /* 0x040fe400078e020e */
[----:B------:R0:W5:Y:S02]  /*2800*/  @!P1 LDG.E.U16 R130, desc[UR14][R18.64] ;  /* 0x0000000e12829981 */ /* 0x000164000c1e1500 */
[----:B------:R-:W-:-:S02]  /*2810*/  IMAD.WIDE R22, R107, 0x2, R2 ;  /* 0x000000026b167825 */ /* 0x000fc400078e0202 */
[----:B------:R1:W5:Y:S02]  /*2820*/  @!P1 LDG.E.U16 R241, desc[UR14][R16.64] ;  /* 0x0000000e10f19981 */ /* 0x000364000c1e1500 */
[----:B------:R-:W-:Y:S02]  /*2830*/  IMAD.WIDE R88, R107, 0x2, R4 ;  /* 0x000000026b587825 */ /* 0x000fe400078e0204 */
[----:B------:R1:W5:Y:S02]  /*2840*/  @!P1 LDG.E.U16 R132, desc[UR14][R22.64] ;  /* 0x0000000e16849981 */ /* 0x000364000c1e1500 */
[----:B0-----:R-:W-:Y:S02]  /*2850*/  IMAD.MOV.U32 R18, RZ, RZ, R92 ;  /* 0x000000ffff127224 */ /* 0x001fe400078e005c */
[----:B------:R0:W5:Y:S01]  /*2860*/  @!P1 LDG.E.U16 R245, desc[UR14][R88.64] ;  /* 0x0000000e58f59981 */ /* 0x000162000c1e1500 */
[----:B------:R-:W-:Y:S02]  /*2870*/  IMAD.MOV.U32 R19, RZ, RZ, R93 ;  /* 0x000000ffff137224 */ /* 0x000fe400078e005d */
[----:B-1----:R-:W-:-:S02]  /*2880*/  IMAD.MOV.U32 R16, RZ, RZ, R94 ;  /* 0x000000ffff107224 */ /* 0x002fc400078e005e */
[----:B------:R-:W-:Y:S02]  /*2890*/  IMAD.MOV.U32 R17, RZ, RZ, R95 ;  /* 0x000000ffff117224 */ /* 0x000fe400078e005f */
[----:B------:R-:W-:Y:S02]  /*28a0*/  IMAD.MOV.U32 R20, RZ, RZ, R90 ;  /* 0x000000ffff147224 */ /* 0x000fe400078e005a */
[----:B------:R-:W-:Y:S02]  /*28b0*/  IMAD.MOV.U32 R21, RZ, RZ, R91 ;  /* 0x000000ffff157224 */ /* 0x000fe400078e005b */
[----:B------:R-:W-:Y:S02]  /*28c0*/  IMAD.MOV.U32 R22, RZ, RZ, R98 ;  /* 0x000000ffff167224 */ /* 0x000fe400078e0062 */
[----:B------:R-:W-:Y:S02]  /*28d0*/  IMAD.MOV.U32 R23, RZ, RZ, R99 ;  /* 0x000000ffff177224 */ /* 0x000fe400078e0063 */
[----:B0-----:R-:W-:-:S02]  /*28e0*/  IMAD.MOV.U32 R88, RZ, RZ, R96 ;  /* 0x000000ffff587224 */ /* 0x001fc400078e0060 */
[----:B------:R-:W-:Y:S01]  /*28f0*/  IMAD.MOV.U32 R89, RZ, RZ, R97 ;  /* 0x000000ffff597224 */ /* 0x000fe200078e0061 */
[----:B------:R-:W-:Y:S01]  /*2900*/  PRMT R134, RZ, 0x7610, R134 ;  /* 0x00007610ff867816 */ /* 0x000fe20000000086 */
[C---:B------:R-:W-:Y:S01]  /*2910*/  IMAD.WIDE R92, R107.reuse, 0x2, R22 ;  /* 0x000000026b5c7825 */ /* 0x040fe200078e0216 */
[----:B------:R-:W-:Y:S02]  /*2920*/  PRMT R136, RZ, 0x7610, R136 ;  /* 0x00007610ff887816 */ /* 0x000fe40000000088 */
[----:B------:R-:W-:Y:S01]  /*2930*/  PRMT R138, RZ, 0x7610, R138 ;  /* 0x00007610ff8a7816 */ /* 0x000fe2000000008a */
[C---:B------:R-:W-:Y:S01]  /*2940*/  IMAD.WIDE R90, R107.reuse, 0x2, R88 ;  /* 0x000000026b5a7825 */ /* 0x040fe200078e0258 */
[----:B------:R-:W-:Y:S02]  /*2950*/  PRMT R140, RZ, 0x7610, R140 ;  /* 0x00007610ff8c7816 */ /* 0x000fe4000000008c */
[----:B------:R-:W-:Y:S01]  /*2960*/  PRMT R144, RZ, 0x7610, R144 ;  /* 0x00007610ff907816 */ /* 0x000fe20000000090 */
[C---:B------:R-:W-:Y:S01]  /*2970*/  IMAD.WIDE R94, R107.reuse, 0x2, R20 ;  /* 0x000000026b5e7825 */ /* 0x040fe200078e0214 */
[----:B------:R0:W5:Y:S03]  /*2980*/  @!P1 LDG.E.U16 R134, desc[UR14][R90.64] ;  /* 0x0000000e5a869981 */ /* 0x000166000c1e1500 */
[C---:B------:R-:W-:Y:S01]  /*2990*/  IMAD.WIDE R96, R107.reuse, 0x2, R18 ;  /* 0x000000026b607825 */ /* 0x040fe200078e0212 */
[----:B------:R1:W5:Y:S03]  /*29a0*/  @!P1 LDG.E.U16 R136, desc[UR14][R92.64] ;  /* 0x0000000e5c889981 */ /* 0x000366000c1e1500 */
[----:B------:R-:W-:Y:S01]  /*29b0*/  IMAD.WIDE R98, R107, 0x2, R16 ;  /* 0x000000026b627825 */ /* 0x000fe200078e0210 */
[----:B------:R1:W5:Y:S03]  /*29c0*/  @!P1 LDG.E.U16 R138, desc[UR14][R94.64] ;  /* 0x0000000e5e8a9981 */ /* 0x000366000c1e1500 */
[----:B0-----:R-:W-:Y:S01]  /*29d0*/  IMAD.MOV.U32 R90, RZ, RZ, R212 ;  /* 0x000000ffff5a7224 */ /* 0x001fe200078e00d4 */
[----:B------:R0:W5:Y:S01]  /*29e0*/  @!P1 LDG.E.U16 R140, desc[UR14][R96.64] ;  /* 0x0000000e608c9981 */ /* 0x000162000c1e1500 */
[----:B------:R-:W-:-:S02]  /*29f0*/  IMAD.MOV.U32 R91, RZ, RZ, R213 ;  /* 0x000000ffff5b7224 */ /* 0x000fc400078e00d5 */
[----:B-1----:R-:W-:Y:S01]  /*2a00*/  IMAD.MOV.U32 R92, RZ, RZ, R208 ;  /* 0x000000ffff5c7224 */ /* 0x002fe200078e00d0 */
[----:B------:R1:W5:Y:S01]  /*2a10*/  @!P1 LDG.E.U16 R144, desc[UR14][R98.64] ;  /* 0x0000000e62909981 */ /* 0x000362000c1e1500 */
[----:B------:R-:W-:Y:S02]  /*2a20*/  IMAD.MOV.U32 R93, RZ, RZ, R209 ;  /* 0x000000ffff5d7224 */ /* 0x000fe400078e00d1 */
[----:B------:R-:W-:Y:S02]  /*2a30*/  IMAD.MOV.U32 R94, RZ, RZ, R210 ;  /* 0x000000ffff5e7224 */ /* 0x000fe400078e00d2 */
[----:B------:R-:W-:Y:S02]  /*2a40*/  IMAD.MOV.U32 R95, RZ, RZ, R211 ;  /* 0x000000ffff5f7224 */ /* 0x000fe400078e00d3 */
[----:B0-----:R-:W-:Y:S02]  /*2a50*/  IMAD.MOV.U32 R96, RZ, RZ, R204 ;  /* 0x000000ffff607224 */ /* 0x001fe400078e00cc */
[----:B------:R-:W-:-:S02]  /*2a60*/  IMAD.MOV.U32 R97, RZ, RZ, R205 ;  /* 0x000000ffff617224 */ /* 0x000fc400078e00cd */
[----:B-1----:R-:W-:Y:S02]  /*2a70*/  IMAD.MOV.U32 R98, RZ, RZ, R206 ;  /* 0x000000ffff627224 */ /* 0x002fe400078e00ce */
        /* <DEDUP_REMOVED lines=9> */
[----:B------:R-:W5:Y:S03]  /*2b10*/  @!P1 LDG.E.U16 R247, desc[UR14][R204.64] ;  /* 0x0000000eccf79981 */ /* 0x000f66000c1e1500 */
[C---:B------:R-:W-:Y:S01]  /*2b20*/  IMAD.WIDE R210, R107.reuse, 0x2, R94 ;  /* 0x000000026bd27825 */ /* 0x040fe200078e025e */
[----:B------:R-:W5:Y:S03]  /*2b30*/  @!P1 LDG.E.U16 R249, desc[UR14][R206.64] ;  /* 0x0000000ecef99981 */ /* 0x000f66000c1e1500 */
[----:B------:R-:W-:Y:S01]  /*2b40*/  IMAD.WIDE R212, R107, 0x2, R92 ;  /* 0x000000026bd47825 */ /* 0x000fe200078e025c */
[----:B------:R-:W5:Y:S04]  /*2b50*/  @!P1 LDG.E.U16 R251, desc[UR14][R208.64] ;  /* 0x0000000ed0fb9981 */ /* 0x000f68000c1e1500 */
[----:B------:R-:W5:Y:S04]  /*2b60*/  @!P1 LDG.E.U16 R142, desc[UR14][R210.64] ;  /* 0x0000000ed28e9981 */ /* 0x000f68000c1e1500 */
[----:B------:R-:W5:Y:S04]  /*2b70*/  @!P1 LDG.E.U16 R146, desc[UR14][R212.64] ;  /* 0x0000000ed4929981 */ /* 0x000f68000c1e1500 */
[----:B--2---:R0:W-:Y:S04]  /*2b80*/  STS.U16 [R102+UR12+0x400], R175 ;  /* 0x000400af66007988 */ /* 0x0041e8000800040c */
[----:B----4-:R0:W-:Y:S04]  /*2b90*/  STS.U16 [R102+UR12+0x800], R203 ;  /* 0x000800cb66007988 */ /* 0x0101e8000800040c */
[----:B---3--:R0:W-:Y:S04]  /*2ba0*/  STS.U16 [R102+UR12+0xc00], R225 ;  /* 0x000c00e166007988 */ /* 0x0081e8000800040c */
[----:B-----5:R0:W-:Y:S04]  /*2bb0*/  STS.U16 [R102+UR12], R239 ;  /* 0x000000ef66007988 */ /* 0x0201e8000800040c */
[----:B------:R0:W-:Y:S04]  /*2bc0*/  STS.U16 [R139+UR12+0x80], R126 ;  /* 0x0000807e8b007988 */ /* 0x0001e8000800040c */
        /* <DEDUP_REMOVED lines=42> */
[----:B------:R0:W-:Y:S01]  /*2e70*/  STS.U16 [R108+UR12+0x2f00], R146 ;  /* 0x002f00926c007988 */ /* 0x0001e2000800040c */
[----:B------:R1:W-:Y:S06]  /*2e80*/  MEMBAR.ALL.CTA ;  /* 0x0000000000007992 */ /* 0x0003ec0000008000 */
[----:B-1----:R-:W1:Y:S02]  /*2e90*/  FENCE.VIEW.ASYNC.S ;  /* 0x00000000000073c6 */ /* 0x002e640000000000 */
[----:B-1----:R-:W-:Y:S06]  /*2ea0*/  BAR.SYNC.DEFER_BLOCKING 0x0 ;  /* 0x0000000000007b1d */ /* 0x002fec0000010000 */
[----:B------:R-:W-:Y:S01]  /*2eb0*/  UMOV UR4, UR13 ;  /* 0x0000000d00047c82 */ /* 0x000fe20008000000 */
[----:B------:R-:W-:Y:S01]  /*2ec0*/  UMOV UR5, 0x40000040 ;  /* 0x4000004000057882 */ /* 0x000fe20000000000 */
[----:B------:R-:W-:-:S06]  /*2ed0*/  WARPGROUP.ARRIVE ;  /* 0x00000000000079c5 */ /* 0x000fcc0000000000 */
[----:B------:R-:W-:Y:S01]  /*2ee0*/  HGMMA.64x64x16.F32.BF16 R56, gdesc[UR4].tnspA, R56 ;  /* 0x20e00000043879f0 */ /* 0x000fe20008701838 */
[----:B------:R-:W-:Y:S01]  /*2ef0*/  UMOV UR18, UR6 ;  /* 0x0000000600127c82 */ /* 0x000fe20008000000 */
[----:B------:R-:W-:Y:S02]  /*2f00*/  UMOV UR19, UR7 ;  /* 0x0000000700137c82 */ /* 0x000fe40008000000 */
[----:B------:R-:W-:Y:S04]  /*2f10*/  HGMMA.64x64x16.F32.BF16 R56, gdesc[UR8].tnspA, R56 ;  /* 0x20e00000083879f0 */ /* 0x000fe80008701838 */
[----:B------:R-:W-:Y:S01]  /*2f20*/  HGMMA.64x64x16.F32.BF16 R24, gdesc[UR16].tnspA, R24 ;  /* 0x20e00000101879f0 */ /* 0x000fe20008701818 */
[----:B------:R-:W-:Y:S01]  /*2f30*/  UMOV UR22, UR10 ;  /* 0x0000000a00167c82 */ /* 0x000fe20008000000 */
[----:B------:R-:W-:Y:S01]  /*2f40*/  UMOV UR23, UR11 ;  /* 0x0000000b00177c82 */ /* 0x000fe20008000000 */
[----:B------:R-:W-:-:S05]  /*2f50*/  VIADD R104, R104, 0xffffffff ;  /* 0xffffffff68687836 */ /* 0x000fca0000000000 */
[----:B------:R-:W-:Y:S01]  /*2f60*/  ISETP.NE.U32.AND P0, PT, R104, RZ, PT ;  /* 0x000000ff6800720c */ /* 0x000fe20003f05070 */
[----:B------:R-:W-:Y:S01]  /*2f70*/  HGMMA.64x64x16.F32.BF16 R24, gdesc[UR20].tnspA, R24, gsb0 ;  /* 0x20e00000141879f0 */ /* 0x000fe20008001818 */
[----:B------:R-:W-:-:S04]  /*2f80*/  IMAD.WIDE R22, R135, 0x2, R22 ;  /* 0x0000000287167825 */ /* 0x000fc800078e0216 */
[----:B------:R-:W-:-:S04]  /*2f90*/  IMAD.WIDE R16, R135, 0x2, R16 ;  /* 0x0000000287107825 */ /* 0x000fc800078e0210 */
[----:B------:R-:W-:-:S04]  /*2fa0*/  IMAD.WIDE R20, R135, 0x2, R20 ;  /* 0x0000000287147825 */ /* 0x000fc800078e0214 */
[----:B------:R-:W-:-:S04]  /*2fb0*/  IMAD.WIDE R206, R135, 0x2, R98 ;  /* 0x0000000287ce7825 */ /* 0x000fc800078e0262 */
[----:B------:R-:W-:-:S04]  /*2fc0*/  IMAD.WIDE R208, R135, 0x2, R92 ;  /* 0x0000000287d07825 */ /* 0x000fc800078e025c */
[----:B------:R-:W-:-:S04]  /*2fd0*/  IMAD.WIDE R210, R135, 0x2, R94 ;  /* 0x0000000287d27825 */ /* 0x000fc800078e025e */
[----:B------:R-:W-:-:S04]  /*2fe0*/  IMAD.WIDE R204, R135, 0x2, R96 ;  /* 0x0000000287cc7825 */ /* 0x000fc800078e0260 */
[----:B------:R-:W-:-:S04]  /*2ff0*/  IMAD.WIDE R212, R135, 0x2, R90 ;  /* 0x0000000287d47825 */ /* 0x000fc800078e025a */
[----:B------:R-:W-:Y:S02]  /*3000*/  IMAD.MOV.U32 R98, RZ, RZ, R22 ;  /* 0x000000ffff627224 */ /* 0x000fe400078e0016 */
[----:B------:R-:W-:Y:S02]  /*3010*/  IMAD.MOV.U32 R99, RZ, RZ, R23 ;  /* 0x000000ffff637224 */ /* 0x000fe400078e0017 */
[----:B------:R-:W-:-:S04]  /*3020*/  IMAD.WIDE R92, R135, 0x2, R18 ;  /* 0x00000002875c7825 */ /* 0x000fc800078e0212 */
[----:B------:R-:W-:Y:S02]  /*3030*/  IMAD.MOV.U32 R94, RZ, RZ, R16 ;  /* 0x000000ffff5e7224 */ /* 0x000fe400078e0010 */
[----:B------:R-:W-:Y:S02]  /*3040*/  IMAD.MOV.U32 R95, RZ, RZ, R17 ;  /* 0x000000ffff5f7224 */ /* 0x000fe400078e0011 */
[----:B------:R-:W-:Y:S02]  /*3050*/  IMAD.MOV.U32 R90, RZ, RZ, R20 ;  /* 0x000000ffff5a7224 */ /* 0x000fe400078e0014 */
[----:B------:R-:W-:Y:S02]  /*3060*/  IMAD.MOV.U32 R91, RZ, RZ, R21 ;  /* 0x000000ffff5b7224 */ /* 0x000fe400078e0015 */
[----:B------:R-:W-:-:S04]  /*3070*/  IMAD.WIDE R96, R135, 0x2, R88 ;  /* 0x0000000287607825 */ /* 0x000fc800078e0258 */
[----:B------:R-:W-:-:S04]  /*3080*/  IMAD.WIDE R22, R135, 0x2, R14 ;  /* 0x0000000287167825 */ /* 0x000fc800078e020e */
[----:B------:R-:W-:-:S04]  /*3090*/  IMAD.WIDE R18, R135, 0x2, R4 ;  /* 0x0000000287127825 */ /* 0x000fc800078e0204 */
[----:B------:R-:W-:-:S04]  /*30a0*/  IMAD.WIDE R16, R135, 0x2, R2 ;  /* 0x0000000287107825 */ /* 0x000fc800078e0202 */
[----:B------:R-:W-:-:S04]  /*30b0*/  IMAD.WIDE R20, R135, 0x2, R6 ;  /* 0x0000000287147825 */ /* 0x000fc800078e0206 */
[----:B------:R-:W-:-:S04]  /*30c0*/  IMAD.WIDE R88, R135, 0x2, R10 ;  /* 0x0000000287587825 */ /* 0x000fc800078e020a */
[----:B------:R-:W-:Y:S01]  /*30d0*/  IMAD.WIDE R14, R135, 0x2, R12 ;  /* 0x00000002870e7825 */ /* 0x000fe200078e020c */
[----:B------:R-:W-:-:S03]  /*30e0*/  WARPGROUP.DEPBAR.LE gsb0, 0x0 ;  /* 0x00008000000079c5 */ /* 0x000fc60000010000 */
[----:B------:R-:W-:-:S04]  /*30f0*/  IMAD.WIDE R8, R109, 0x2, R8 ;  /* 0x000000026d087825 */ /* 0x000fc800078e0208 */
[----:B------:R-:W-:Y:S01]  /*3100*/  VIADD R106, R106, 0xffffffe0 ;  /* 0xffffffe06a6a7836 */ /* 0x000fe20000000000 */
[----:B0-----:R-:W-:Y:S06]  /*3110*/  @P0 BRA `(.L_x_1) ;  /* 0xffffffec00500947 */ /* 0x001fec000383ffff */
[----:B------:R-:W-:Y:S02]  /*3120*/  F2FP.BF16.F32.PACK_AB R55, R55, R54 ;  /* 0x000000363737723e */ /* 0x000fe400000010ff */
[----:B------:R-:W-:Y:S02]  /*3130*/  F2FP.BF16.F32.PACK_AB R51, R51, R50 ;  /* 0x000000323333723e */ /* 0x000fe400000010ff */
[----:B------:R-:W-:Y:S02]  /*3140*/  F2FP.BF16.F32.PACK_AB R47, R47, R46 ;  /* 0x0000002e2f2f723e */ /* 0x000fe400000010ff */
[----:B------:R-:W-:Y:S02]  /*3150*/  F2FP.BF16.F32.PACK_AB R43, R43, R42 ;  /* 0x0000002a2b2b723e */ /* 0x000fe400000010ff */
[----:B------:R-:W-:Y:S02]  /*3160*/  F2FP.BF16.F32.PACK_AB R39, R39, R38 ;  /* 0x000000262727723e */ /* 0x000fe400000010ff */
[----:B------:R-:W-:-:S02]  /*3170*/  F2FP.BF16.F32.PACK_AB R35, R35, R34 ;  /* 0x000000222323723e */ /* 0x000fc400000010ff */
        /* <DEDUP_REMOVED lines=25> */
[----:B------:R-:W-:-:S07]  /*3310*/  F2FP.BF16.F32.PACK_AB R8, R57, R56 ;  /* 0x000000383908723e */ /* 0x000fce00000010ff */
.L_x_0:
[----:B------:R-:W0:Y:S01]  /*3320*/  S2R R4, SR_TID.X ;  /* 0x0000000000047919 */ /* 0x000e220000002100 */
[----:B------:R-:W-:Y:S01]  /*3330*/  ULDC.64 UR6, c[0x0][0x228] ;  /* 0x00008a0000067ab9 */ /* 0x000fe20000000a00 */
[C---:B------:R-:W-:Y:S01]  /*3340*/  VIADD R5, R101.reuse, 0x2 ;  /* 0x0000000265057836 */ /* 0x040fe20000000000 */
[----:B------:R-:W-:Y:S01]  /*3350*/  BAR.SYNC.DEFER_BLOCKING 0x0 ;  /* 0x0000000000007b1d */ /* 0x000fe20000010000 */
[----:B------:R-:W-:Y:S01]  /*3360*/  ISETP.GE.AND P0, PT, R100, UR6, PT ;  /* 0x0000000664007c0c */ /* 0x000fe2000bf06270 */
[----:B------:R-:W-:-:S03]  /*3370*/  VIADD R6, R101, 0x1 ;  /* 0x0000000165067836 */ /* 0x000fc60000000000 */
[----:B------:R-:W-:Y:S01]  /*3380*/  ISETP.LT.AND P1, PT, R5, UR7, !P0 ;  /* 0x0000000705007c0c */ /* 0x000fe2000c721270 */
[----:B------:R-:W-:Y:S01]  /*3390*/  ULDC UR4, c[0x0][0x244] ;  /* 0x0000910000047ab9 */ /* 0x000fe20000000800 */
[----:B------:R-:W-:Y:S01]  /*33a0*/  ULDC UR6, c[0x0][0x248] ;  /* 0x0000920000067ab9 */ /* 0x000fe20000000800 */
[----:B------:R-:W-:Y:S01]  /*33b0*/  ISETP.LT.AND P2, PT, R6, UR7, !P0 ;  /* 0x0000000706007c0c */ /* 0x000fe2000c741270 */
[----:B------:R-:W-:-:S05]  /*33c0*/  VIADD R6, R101, 0x3 ;  /* 0x0000000365067836 */ /* 0x000fca0000000000 */
[----:B------:R-:W-:Y:S01]  /*33d0*/  ISETP.LT.AND P5, PT, R6, UR7, !P0 ;  /* 0x0000000706007c0c */ /* 0x000fe2000c7a1270 */
[C---:B0-----:R-:W-:Y:S01]  /*33e0*/  IMAD.SHL.U32 R0, R4.reuse, 0x10, RZ ;  /* 0x0000001004007824 */ /* 0x041fe200078e00ff */
[C---:B------:R-:W-:Y:S01]  /*33f0*/  LOP3.LUT R5, R4.reuse, 0x60, RZ, 0xc0, !PT ;  /* 0x0000006004057812 */ /* 0x040fe200078ec0ff */
[----:B------:R-:W-:-:S03]  /*3400*/  IMAD.SHL.U32 R2, R4, 0x40, RZ ;  /* 0x0000004004027824 */ /* 0x000fc600078e00ff */
[----:B------:R-:W-:Y:S02]  /*3410*/  LOP3.LUT R0, R0, 0xf0, RZ, 0xc0, !PT ;  /* 0x000000f000007812 */ /* 0x000fe400078ec0ff */
[----:B------:R-:W-:Y:S01]  /*3420*/  LOP3.LUT R3, R2, 0x400, RZ, 0xc0, !PT ;  /* 0x0000040002037812 */ /* 0x000fe200078ec0ff */
[----:B------:R-:W-:-:S03]  /*3430*/  VIADD R2, R101, 0x4 ;  /* 0x0000000465027836 */ /* 0x000fc60000000000 */
[----:B------:R-:W-:Y:S02]  /*3440*/  IADD3 R0, R3, UR12, R0 ;  /* 0x0000000c03007c10 */ /* 0x000fe4000fffe000 */
[----:B------:R-:W-:Y:S02]  /*3450*/  LOP3.LUT R3, R4, 0x7f, RZ, 0xc0, !PT ;  /* 0x0000007f04037812 */ /* 0x000fe400078ec0ff */
[----:B------:R-:W-:Y:S01]  /*3460*/  ISETP.LT.AND P4, PT, R2, UR7, !P0 ;  /* 0x0000000702007c0c */ /* 0x000fe2000c781270 */
[----:B------:R-:W-:Y:S01]  /*3470*/  IMAD R56, R5, 0x8, R0 ;  /* 0x0000000805387824 */ /* 0x000fe200078e0200 */
[----:B------:R-:W-:Y:S01]  /*3480*/  LEA R3, R3, UR12, 0x4 ;  /* 0x0000000c03037c11 */ /* 0x000fe2000f8e20ff */
[----:B------:R-:W-:Y:S01]  /*3490*/  IMAD R2, R100, UR4, RZ ;  /* 0x0000000464027c24 */ /* 0x000fe2000f8e02ff */
[----:B------:R-:W-:Y:S01]  /*34a0*/  ULDC.64 UR4, c[0x0][0x220] ;  /* 0x0000880000047ab9 */ /* 0x000fe20000000a00 */
[----:B------:R-:W-:Y:S01]  /*34b0*/  IMAD R5, R101, UR6, RZ ;  /* 0x0000000665057c24 */ /* 0x000fe2000f8e02ff */
[----:B------:R-:W-:Y:S01]  /*34c0*/  STSM.16.M88.4 [R56], R8 ;  /* 0x0000000838007844 */ /* 0x000fe20000000200 */
[----:B------:R-:W-:Y:S01]  /*34d0*/  BAR.SYNC.DEFER_BLOCKING 0x0 ;  /* 0x0000000000007b1d */ /* 0x000fe20000010000 */
[----:B------:R-:W-:-:S04]  /*34e0*/  LEA R0, P3, R2, UR4, 0x1 ;  /* 0x0000000402007c11 */ /* 0x000fc8000f8608ff */
[----:B------:R-:W-:Y:S02]  /*34f0*/  LEA.HI.X.SX32 R2, R2, UR5, 0x1, P3 ;  /* 0x0000000502027c11 */ /* 0x000fe400098f0eff */
[----:B------:R-:W-:Y:S01]  /*3500*/  ISETP.LT.AND P3, PT, R101, UR7, !P0 ;  /* 0x0000000765007c0c */ /* 0x000fe2000c761270 */
[----:B------:R-:W0:Y:S01]  /*3510*/  LDS.128 R60, [R3] ;  /* 0x00000000033c7984 */ /* 0x000e220000000c00 */
[----:B------:R-:W-:Y:S06]  /*3520*/  BAR.SYNC.DEFER_BLOCKING 0x0 ;  /* 0x0000000000007b1d */ /* 0x000fec0000010000 */
[----:B------:R1:W-:Y:S02]  /*3530*/  STSM.16.M88.4 [R56], R28 ;  /* 0x0000001c38007844 */ /* 0x0003e40000000200 */
[----:B------:R-:W-:Y:S01]  /*3540*/  BAR.SYNC.DEFER_BLOCKING 0x0 ;  /* 0x0000000000007b1d */ /* 0x000fe20000010000 */
[C---:B-1----:R-:W-:Y:S01]  /*3550*/  LEA R28, P6, R5.reuse, R0, 0x1 ;  /* 0x00000000051c7211 */ /* 0x042fe200078c08ff */
[----:B------:R-:W-:-:S03]  /*3560*/  VIADD R31, R5, UR6 ;  /* 0x00000006051f7c36 */ /* 0x000fc60008000000 */
[----:B------:R-:W-:Y:S02]  /*3570*/  LEA.HI.X.SX32 R29, R5, R2, 0x1, P6 ;  /* 0x00000002051d7211 */ /* 0x000fe400030f0eff */
[----:B------:R-:W-:Y:S01]  /*3580*/  LEA R30, P6, R31, R0, 0x1 ;  /* 0x000000001f1e7211 */ /* 0x000fe200078c08ff */
[----:B------:R-:W1:Y:S01]  /*3590*/  LDS.128 R24, [R3] ;  /* 0x0000000003187984 */ /* 0x000e620000000c00 */
[----:B------:R-:W-:Y:S06]  /*35a0*/  BAR.SYNC.DEFER_BLOCKING 0x0 ;  /* 0x0000000000007b1d */ /* 0x000fec0000010000 */
[----:B------:R2:W-:Y:S02]  /*35b0*/  STSM.16.M88.4 [R56], R32 ;  /* 0x0000002038007844 */ /* 0x0005e40000000200 */
[----:B------:R-:W-:Y:S01]  /*35c0*/  BAR.SYNC.DEFER_BLOCKING 0x0 ;  /* 0x0000000000007b1d */ /* 0x000fe20000010000 */
[----:B--2---:R-:W-:-:S02]  /*35d0*/  VIADD R32, R101, 0x5 ;  /* 0x0000000565207836 */ /* 0x004fc40000000000 */
[C---:B------:R-:W-:Y:S01]  /*35e0*/  VIADD R33, R31.reuse, UR6 ;  /* 0x000000061f217c36 */ /* 0x040fe20008000000 */
[----:B------:R-:W-:Y:S01]  /*35f0*/  LEA.HI.X.SX32 R31, R31, R2, 0x1, P6 ;  /* 0x000000021f1f7211 */ /* 0x000fe200030f0eff */
[----:B------:R-:W-:Y:S02]  /*3600*/  VIADD R34, R101, 0x6 ;  /* 0x0000000665227836 */ /* 0x000fe40000000000 */
[----:B------:R-:W-:Y:S01]  /*3610*/  VIADD R35, R33, UR6 ;  /* 0x0000000621237c36 */ /* 0x000fe20008000000 */
[----:B------:R-:W2:Y:S01]  /*3620*/  LDS.128 R20, [R3] ;  /* 0x0000000003147984 */ /* 0x000ea20000000c00 */
[----:B------:R-:W-:Y:S06]  /*3630*/  BAR.SYNC.DEFER_BLOCKING 0x0 ;  /* 0x0000000000007b1d */ /* 0x000fec0000010000 */
[----:B------:R0:W-:Y:S02]  /*3640*/  STSM.16.M88.4 [R56], R36 ;  /* 0x0000002438007844 */ /* 0x0001e40000000200 */
[----:B------:R-:W-:Y:S01]  /*3650*/  BAR.SYNC.DEFER_BLOCKING 0x0 ;  /* 0x0000000000007b1d */ /* 0x000fe20000010000 */
[----:B0-----:R-:W-:Y:S01]  /*3660*/  PRMT R36, R60, 0x7632, R36 ;  /* 0x000076323c247816 */ /* 0x001fe20000000024 */
[----:B------:R-:W-:Y:S01]  /*3670*/  VIADD R37, R35, UR6 ;  /* 0x0000000623257c36 */ /* 0x000fe20008000000 */
[----:B------:R-:W-:-:S02]  /*3680*/  PRMT R38, R61, 0x7632, R38 ;  /* 0x000076323d267816 */ /* 0x000fc40000000026 */
[----:B------:R-:W-:Y:S01]  /*3690*/  PRMT R39, R62, 0x7632, R39 ;  /* 0x000076323e277816 */ /* 0x000fe20000000027 */
[----:B------:R-:W0:Y:S02]  /*36a0*/  LDS.128 R16, [R3] ;  /* 0x0000000003107984 */ /* 0x000e240000000c00 */
[----:B------:R-:W-:Y:S06]  /*36b0*/  BAR.SYNC.DEFER_BLOCKING 0x0 ;  /* 0x0000000000007b1d */ /* 0x000fec0000010000 */
[----:B------:R-:W-:Y:S02]  /*36c0*/  STSM.16.M88.4 [R56], R40 ;  /* 0x0000002838007844 */ /* 0x000fe40000000200 */
[----:B------:R-:W-:Y:S06]  /*36d0*/  BAR.SYNC.DEFER_BLOCKING 0x0 ;  /* 0x0000000000007b1d */ /* 0x000fec0000010000 */
[----:B------:R-:W3:Y:S02]  /*36e0*/  LDS.128 R12, [R3] ;  /* 0x00000000030c7984 */ /* 0x000ee40000000c00 */
[----:B------:R-:W-:Y:S06]  /*36f0*/  BAR.SYNC.DEFER_BLOCKING 0x0 ;  /* 0x0000000000007b1d */ /* 0x000fec0000010000 */
[----:B------:R-:W-:Y:S02]  /*3700*/  STSM.16.M88.4 [R56], R44 ;  /* 0x0000002c38007844 */ /* 0x000fe40000000200 */
[----:B------:R-:W-:Y:S06]  /*3710*/  BAR.SYNC.DEFER_BLOCKING 0x0 ;  /* 0x0000000000007b1d */ /* 0x000fec0000010000 */
[----:B------:R-:W4:Y:S02]  /*3720*/  LDS.128 R8, [R3] ;  /* 0x0000000003087984 */ /* 0x000f240000000c00 */
[----:B------:R-:W-:Y:S06]  /*3730*/  BAR.SYNC.DEFER_BLOCKING 0x0 ;  /* 0x0000000000007b1d */ /* 0x000fec0000010000 */
[----:B------:R-:W-:Y:S02]  /*3740*/  STSM.16.M88.4 [R56], R48 ;  /* 0x0000003038007844 */ /* 0x000fe40000000200 */
[----:B------:R-:W-:Y:S06]  /*3750*/  BAR.SYNC.DEFER_BLOCKING 0x0 ;  /* 0x0000000000007b1d */ /* 0x000fec0000010000 */
[----:B------:R-:W5:Y:S02]  /*3760*/  LDS.128 R4, [R3] ;  /* 0x0000000003047984 */ /* 0x000f640000000c00 */
[----:B------:R-:W-:Y:S06]  /*3770*/  BAR.SYNC.DEFER_BLOCKING 0x0 ;  /* 0x0000000000007b1d */ /* 0x000fec0000010000 */
[----:B------:R-:W-:Y:S02]  /*3780*/  STSM.16.M88.4 [R56], R52 ;  /* 0x0000003438007844 */ /* 0x000fe40000000200 */
[----:B------:R-:W-:Y:S06]  /*3790*/  BAR.SYNC.DEFER_BLOCKING 0x0 ;  /* 0x0000000000007b1d */ /* 0x000fec0000010000 */
[----:B------:R1:W-:Y:S01]  /*37a0*/  @P3 STG.E.U16 desc[UR14][R28.64], R60 ;  /* 0x0000003c1c003986 */ /* 0x0003e2000c10150e */
[----:B------:R-:W-:-:S02]  /*37b0*/  ISETP.LT.AND P3, PT, R32, UR7, !P0 ;  /* 0x0000000720007c0c */ /* 0x000fc4000c761270 */
[C---:B------:R-:W-:Y:S01]  /*37c0*/  LEA R32, P6, R33.reuse, R0, 0x1 ;  /* 0x0000000021207211 */ /* 0x040fe200078c08ff */
[----:B------:R2:W-:Y:S01]  /*37d0*/  @P2 STG.E.U16 desc[UR14][R30.64], R36 ;  /* 0x000000241e002986 */ /* 0x0005e2000c10150e */
[----:B------:R-:W-:Y:S02]  /*37e0*/  ISETP.LT.AND P2, PT, R34, UR7, !P0 ;  /* 0x0000000722007c0c */ /* 0x000fe4000c741270 */
[----:B------:R-:W-:Y:S01]  /*37f0*/  LEA.HI.X.SX32 R33, R33, R2, 0x1, P6 ;  /* 0x0000000221217211 */ /* 0x000fe200030f0eff */
[----:B-1----:R-:W-:Y:S01]  /*3800*/  VIADD R29, R101, 0x7 ;  /* 0x00000007651d7836 */ /* 0x002fe20000000000 */
[----:B------:R-:W-:-:S03]  /*3810*/  LEA R28, P6, R35, R0, 0x1 ;  /* 0x00000000231c7211 */ /* 0x000fc600078c08ff */
[----:B------:R1:W-:Y:S01]  /*3820*/  @P1 STG.E.U16 desc[UR14][R32.64], R61 ;  /* 0x0000003d20001986 */ /* 0x0003e2000c10150e */
[----:B--2---:R-:W-:Y:S01]  /*3830*/  VIADD R30, R101, 0x8 ;  /* 0x00000008651e7836 */ /* 0x004fe20000000000 */
[----:B------:R-:W-:Y:S01]  /*3840*/  ISETP.LT.AND P1, PT, R29, UR7, !P0 ;  /* 0x000000071d007c0c */ /* 0x000fe2000c721270 */
[----:B------:R-:W-:Y:S01]  /*3850*/  VIADD R31, R37, UR6 ;  /* 0x00000006251f7c36 */ /* 0x000fe20008000000 */
[----:B------:R-:W-:Y:S01]  /*3860*/  LEA.HI.X.SX32 R29, R35, R2, 0x1, P6 ;  /* 0x00000002231d7211 */ /* 0x000fe200030f0eff */
[----:B------:R-:W-:Y:S01]  /*3870*/  VIADD R36, R101, 0xa ;  /* 0x0000000a65247836 */ /* 0x000fe20000000000 */
[----:B------:R-:W-:-:S03]  /*3880*/  LEA R34, P6, R37, R0, 0x1 ;  /* 0x0000000025227211 */ /* 0x000fc600078c08ff */
[----:B------:R2:W-:Y:S01]  /*3890*/  @P5 STG.E.U16 desc[UR14][R28.64], R38 ;  /* 0x000000261c005986 */ /* 0x0005e2000c10150e */
[----:B------:R-:W-:Y:S01]  /*38a0*/  LEA.HI.X.SX32 R35, R37, R2, 0x1, P6 ;  /* 0x0000000225237211 */ /* 0x000fe200030f0eff */
[----:B-1----:R-:W-:Y:S01]  /*38b0*/  VIADD R32, R101, 0x9 ;  /* 0x0000000965207836 */ /* 0x002fe20000000000 */
[----:B------:R-:W-:Y:S01]  /*38c0*/  ISETP.LT.AND P5, PT, R30, UR7, !P0 ;  /* 0x000000071e007c0c */ /* 0x000fe2000c7a1270 */
[C---:B------:R-:W-:Y:S01]  /*38d0*/  VIADD R33, R31.reuse, UR6 ;  /* 0x000000061f217c36 */ /* 0x040fe20008000000 */
[----:B------:R-:W-:Y:S01]  /*38e0*/  LEA R30, P6, R31, R0, 0x1 ;  /* 0x000000001f1e7211 */ /* 0x000fe200078c08ff */
[----:B------:R1:W-:Y:S01]  /*38f0*/  @P4 STG.E.U16 desc[UR14][R34.64], R62 ;  /* 0x0000003e22004986 */ /* 0x0003e2000c10150e */
[----:B------:R-:W-:Y:S01]  /*3900*/  ISETP.LT.AND P4, PT, R32, UR7, !P0 ;  /* 0x0000000720007c0c */ /* 0x000fe2000c781270 */
[----:B------:R-:W-:Y:S01]  /*3910*/  VIADD R37, R33, UR6 ;  /* 0x0000000621257c36 */ /* 0x000fe20008000000 */
[----:B------:R-:W-:Y:S02]  /*3920*/  LEA.HI.X.SX32 R31, R31, R2, 0x1, P6 ;  /* 0x000000021f1f7211 */ /* 0x000fe400030f0eff */
[----:B------:R-:W-:Y:S01]  /*3930*/  LEA R32, P6, R33, R0, 0x1 ;  /* 0x0000000021207211 */ /* 0x000fe200078c08ff */
[----:B--2---:R-:W-:Y:S01]  /*3940*/  VIADD R29, R101, 0xb ;  /* 0x0000000b651d7836 */ /* 0x004fe20000000000 */
[----:B------:R-:W-:Y:S01]  /*3950*/  PRMT R38, R24, 0x7632, R38 ;  /* 0x0000763218267816 */ /* 0x000fe20000000026 */
[----:B------:R2:W-:Y:S01]  /*3960*/  @P3 STG.E.U16 desc[UR14][R30.64], R39 ;  /* 0x000000271e003986 */ /* 0x0005e2000c10150e */
[----:B------:R-:W-:-:S02]  /*3970*/  LEA.HI.X.SX32 R33, R33, R2, 0x1, P6 ;  /* 0x0000000221217211 */ /* 0x000fc400030f0eff */
[C---:B------:R-:W-:Y:S01]  /*3980*/  LEA R28, P6, R37.reuse, R0, 0x1 ;  /* 0x00000000251c7211 */ /* 0x040fe200078c08ff */
[----:B-1----:R-:W-:Y:S01]  /*3990*/  VIADD R35, R37, UR6 ;  /* 0x0000000625237c36 */ /* 0x002fe20008000000 */
[----:B------:R-:W-:Y:S01]  /*39a0*/  ISETP.LT.AND P3, PT, R36, UR7, !P0 ;  /* 0x0000000724007c0c */ /* 0x000fe2000c761270 */
[----:B------:R1:W-:Y:S01]  /*39b0*/  @P2 STG.E.U16 desc[UR14][R32.64], R63 ;  /* 0x0000003f20002986 */ /* 0x0003e2000c10150e */
[----:B------:R-:W-:Y:S01]  /*39c0*/  ISETP.LT.AND P2, PT, R29, UR7, !P0 ;  /* 0x000000071d007c0c */ /* 0x000fe2000c741270 */
[----:B------:R-:W-:Y:S01]  /*39d0*/  VIADD R36, R101, 0xe ;  /* 0x0000000e65247836 */ /* 0x000fe20000000000 */
[----:B------:R-:W-:Y:S02]  /*39e0*/  LEA.HI.X.SX32 R29, R37, R2, 0x1, P6 ;  /* 0x00000002251d7211 */ /* 0x000fe400030f0eff */
[----:B------:R-:W-:Y:S01]  /*39f0*/  PRMT R37, R63, 0x7632, R37 ;  /* 0x000076323f257816 */ /* 0x000fe20000000025 */
[----:B--2---:R-:W-:Y:S01]  /*3a00*/  VIADD R30, R101, 0xc ;  /* 0x0000000c651e7836 */ /* 0x004fe20000000000 */
[C---:B------:R-:W-:Y:S01]  /*3a10*/  LEA R34, P6, R35.reuse, R0, 0x1 ;  /* 0x0000000023227211 */ /* 0x040fe200078c08ff */
[----:B------:R-:W-:-:S02]  /*3a20*/  VIADD R31, R35, UR6 ;  /* 0x00000006231f7c36 */ /* 0x000fc40008000000 */
[----:B------:R2:W-:Y:S01]  /*3a30*/  @P1 STG.E.U16 desc[UR14][R28.64], R37 ;  /* 0x000000251c001986 */ /* 0x0005e2000c10150e */
[----:B------:R-:W-:Y:S01]  /*3a40*/  LEA.HI.X.SX32 R35, R35, R2, 0x1, P6 ;  /* 0x0000000223237211 */ /* 0x000fe200030f0eff */
[----:B-1----:R-:W-:Y:S01]  /*3a50*/  VIADD R32, R101, 0xd ;  /* 0x0000000d65207836 */ /* 0x002fe20000000000 */
[----:B------:R-:W-:Y:S01]  /*3a60*/  ISETP.LT.AND P1, PT, R30, UR7, !P0 ;  /* 0x000000071e007c0c */ /* 0x000fe2000c721270 */
[C---:B------:R-:W-:Y:S01]  /*3a70*/  VIADD R33, R31.reuse, UR6 ;  /* 0x000000061f217c36 */ /* 0x040fe20008000000 */
[C---:B------:R-:W-:Y:S01]  /*3a80*/  LEA R30, P6, R31.reuse, R0, 0x1 ;  /* 0x000000001f1e7211 */ /* 0x040fe200078c08ff */
[----:B------:R1:W-:Y:S01]  /*3a90*/  @P5 STG.E.U16 desc[UR14][R34.64], R24 ;  /* 0x0000001822005986 */ /* 0x0003e2000c10150e */
[----:B------:R-:W-:Y:S02]  /*3aa0*/  ISETP.LT.AND P5, PT, R32, UR7, !P0 ;  /* 0x0000000720007c0c */ /* 0x000fe4000c7a1270 */
[----:B------:R-:W-:Y:S02]  /*3ab0*/  LEA.HI.X.SX32 R31, R31, R2, 0x1, P6 ;  /* 0x000000021f1f7211 */ /* 0x000fe400030f0eff */
[C---:B------:R-:W-:Y:S01]  /*3ac0*/  LEA R32, P6, R33.reuse, R0, 0x1 ;  /* 0x0000000021207211 */ /* 0x040fe200078c08ff */
[----:B--2---:R-:W-:-:S02]  /*3ad0*/  VIADD R29, R33, UR6 ;  /* 0x00000006211d7c36 */ /* 0x004fc40008000000 */
[----:B------:R2:W-:Y:S01]  /*3ae0*/  @P4 STG.E.U16 desc[UR14][R30.64], R38 ;  /* 0x000000261e004986 */ /* 0x0005e2000c10150e */
[----:B------:R-:W-:Y:S02]  /*3af0*/  LEA.HI.X.SX32 R33, R33, R2, 0x1, P6 ;  /* 0x0000000221217211 */ /* 0x000fe400030f0eff */
[----:B------:R-:W-:Y:S01]  /*3b00*/  LEA R28, P6, R29, R0, 0x1 ;  /* 0x000000001d1c7211 */ /* 0x000fe200078c08ff */
[----:B-1----:R-:W-:Y:S01]  /*3b10*/  VIADD R24, R101, 0xf ;  /* 0x0000000f65187836 */ /* 0x002fe20000000000 */
[----:B------:R-:W-:Y:S01]  /*3b20*/  ISETP.LT.AND P4, PT, R36, UR7, !P0 ;  /* 0x0000000724007c0c */ /* 0x000fe2000c781270 */
[C---:B------:R-:W-:Y:S01]  /*3b30*/  VIADD R35, R29.reuse, UR6 ;  /* 0x000000061d237c36 */ /* 0x040fe20008000000 */
[----:B------:R1:W-:Y:S01]  /*3b40*/  @P3 STG.E.U16 desc[UR14][R32.64], R25 ;  /* 0x0000001920003986 */ /* 0x0003e2000c10150e */
[----:B------:R-:W-:Y:S02]  /*3b50*/  LEA.HI.X.SX32 R29, R29, R2, 0x1, P6 ;  /* 0x000000021d1d7211 */ /* 0x000fe400030f0eff */
[----:B------:R-:W-:Y:S01]  /*3b60*/  ISETP.LT.AND P3, PT, R24, UR7, !P0 ;  /* 0x0000000718007c0c */ /* 0x000fe2000c761270 */
[----:B------:R-:W-:Y:S01]  /*3b70*/  VIADD R24, R101, 0x10 ;  /* 0x0000001065187836 */ /* 0x000fe20000000000 */
[C---:B------:R-:W-:Y:S01]  /*3b80*/  LEA R34, P6, R35.reuse, R0, 0x1 ;  /* 0x0000000023227211 */ /* 0x040fe200078c08ff */
[----:B--2---:R-:W-:-:S03]  /*3b90*/  VIADD R31, R35, UR6 ;  /* 0x00000006231f7c36 */ /* 0x004fc60008000000 */
[----:B------:R-:W-:Y:S02]  /*3ba0*/  LEA.HI.X.SX32 R35, R35, R2, 0x1, P6 ;  /* 0x0000000223237211 */ /* 0x000fe400030f0eff */
[----:B------:R-:W-:Y:S01]  /*3bb0*/  LEA R30, P6, R31, R0, 0x1 ;  /* 0x000000001f1e7211 */ /* 0x000fe200078c08ff */
[----:B-1----:R-:W-:Y:S01]  /*3bc0*/  VIADD R32, R101, 0x12 ;  /* 0x0000001265207836 */ /* 0x002fe20000000000 */
[----:B------:R-:W-:Y:S01]  /*3bd0*/  PRMT R33, R25, 0x7632, R33 ;  /* 0x0000763219217816 */ /* 0x000fe20000000021 */
[C---:B------:R-:W-:Y:S01]  /*3be0*/  VIADD R25, R31.reuse, UR6 ;  /* 0x000000061f197c36 */ /* 0x040fe20008000000 */
[----:B------:R-:W-:-:S03]  /*3bf0*/  LEA.HI.X.SX32 R31, R31, R2, 0x1, P6 ;  /* 0x000000021f1f7211 */ /* 0x000fc600030f0eff */
[----:B------:R1:W-:Y:S01]  /*3c00*/  @P2 STG.E.U16 desc[UR14][R28.64], R33 ;  /* 0x000000211c002986 */ /* 0x0003e2000c10150e */
[----:B------:R-:W-:Y:S01]  /*3c10*/  ISETP.LT.AND P2, PT, R24, UR7, !P0 ;  /* 0x0000000718007c0c */ /* 0x000fe2000c741270 */
[----:B------:R-:W-:Y:S02]  /*3c20*/  VIADD R24, R101, 0x11 ;  /* 0x0000001165187836 */ /* 0x000fe40000000000 */
[----:B------:R2:W-:Y:S03]  /*3c30*/  @P1 STG.E.U16 desc[UR14][R34.64], R26 ;  /* 0x0000001a22001986 */ /* 0x0005e6000c10150e */
[----:B------:R-:W-:Y:S02]  /*3c40*/  ISETP.LT.AND P1, PT, R24, UR7, !P0 ;  /* 0x0000000718007c0c */ /* 0x000fe4000c721270 */
[C---:B------:R-:W-:Y:S01]  /*3c50*/  LEA R24, P6, R25.reuse, R0, 0x1 ;  /* 0x0000000019187211 */ /* 0x040fe200078c08ff */
[----:B-1----:R-:W-:-:S03]  /*3c60*/  VIADD R29, R25, UR6 ;  /* 0x00000006191d7c36 */ /* 0x002fc60008000000 */
[----:B------:R-:W-:Y:S02]  /*3c70*/  LEA.HI.X.SX32 R25, R25, R2, 0x1, P6 ;  /* 0x0000000219197211 */ /* 0x000fe400030f0eff */
[----:B--2---:R-:W-:Y:S01]  /*3c80*/  PRMT R35, R26, 0x7632, R35 ;  /* 0x000076321a237816 */ /* 0x004fe20000000023 */
[C---:B------:R-:W-:Y:S01]  /*3c90*/  VIADD R33, R29.reuse, UR6 ;  /* 0x000000061d217c36 */ /* 0x040fe20008000000 */
[----:B------:R-:W-:Y:S01]  /*3ca0*/  LEA R28, P6, R29, R0, 0x1 ;  /* 0x000000001d1c7211 */ /* 0x000fe200078c08ff */
[----:B------:R-:W-:Y:S01]  /*3cb0*/  VIADD R26, R101, 0x13 ;  /* 0x00000013651a7836 */ /* 0x000fe20000000000 */
[----:B------:R-:W-:Y:S01]  /*3cc0*/  PRMT R34, R27, 0x7632, R34 ;  /* 0x000076321b227816 */ /* 0x000fe20000000022 */
[----:B------:R1:W-:Y:S01]  /*3cd0*/  @P5 STG.E.U16 desc[UR14][R30.64], R35 ;  /* 0x000000231e005986 */ /* 0x0003e2000c10150e */
[----:B------:R-:W-:Y:S02]  /*3ce0*/  ISETP.LT.AND P5, PT, R32, UR7, !P0 ;  /* 0x0000000720007c0c */ /* 0x000fe4000c7a1270 */
[----:B------:R-:W-:Y:S01]  /*3cf0*/  LEA.HI.X.SX32 R29, R29, R2, 0x1, P6 ;  /* 0x000000021d1d7211 */ /* 0x000fe200030f0eff */
[----:B------:R2:W-:Y:S01]  /*3d00*/  @P4 STG.E.U16 desc[UR14][R24.64], R27 ;  /* 0x0000001b18004986 */ /* 0x0005e2000c10150e */
[----:B------:R-:W-:-:S02]  /*3d10*/  LEA R32, P6, R33, R0, 0x1 ;  /* 0x0000000021207211 */ /* 0x000fc400078c08ff */
[----:B------:R-:W-:Y:S01]  /*3d20*/  ISETP.LT.AND P4, PT, R26, UR7, !P0 ;  /* 0x000000071a007c0c */ /* 0x000fe2000c781270 */
[----:B------:R-:W-:Y:S01]  /*3d30*/  VIADD R26, R101, 0x14 ;  /* 0x00000014651a7836 */ /* 0x000fe20000000000 */
[----:B------:R0:W-:Y:S01]  /*3d40*/  @P3 STG.E.U16 desc[UR14][R28.64], R34 ;  /* 0x000000221c003986 */ /* 0x0001e2000c10150e */
[C---:B-1----:R-:W-:Y:S01]  /*3d50*/  VIADD R31, R33.reuse, UR6 ;  /* 0x00000006211f7c36 */ /* 0x042fe20008000000 */
[----:B------:R-:W-:Y:S02]  /*3d60*/  LEA.HI.X.SX32 R33, R33, R2, 0x1, P6 ;  /* 0x0000000221217211 */ /* 0x000fe400030f0eff */
[----:B------:R-:W-:Y:S01]  /*3d70*/  ISETP.LT.AND P3, PT, R26, UR7, !P0 ;  /* 0x000000071a007c0c */ /* 0x000fe2000c761270 */
[----:B--2---:R-:W-:Y:S01]  /*3d80*/  VIADD R24, R101, 0x15 ;  /* 0x0000001565187836 */ /* 0x004fe20000000000 */
[C---:B------:R-:W-:Y:S01]  /*3d90*/  LEA R30, P6, R31.reuse, R0, 0x1 ;  /* 0x000000001f1e7211 */ /* 0x040fe200078c08ff */
[----:B------:R-:W-:Y:S01]  /*3da0*/  VIADD R25, R31, UR6 ;  /* 0x000000061f197c36 */ /* 0x000fe20008000000 */
[----:B------:R1:W-:Y:S01]  /*3db0*/  @P2 STG.E.U16 desc[UR14][R32.64], R20 ;  /* 0x0000001420002986 */ /* 0x0003e2000c10150e */
[----:B------:R-:W-:Y:S01]  /*3dc0*/  VIADD R26, R101, 0x16 ;  /* 0x00000016651a7836 */ /* 0x000fe20000000000 */
[----:B------:R-:W-:Y:S01]  /*3dd0*/  LEA.HI.X.SX32 R31, R31, R2, 0x1, P6 ;  /* 0x000000021f1f7211 */ /* 0x000fe200030f0eff */
[----:B------:R-:W-:Y:S01]  /*3de0*/  VIADD R27, R25, UR6 ;  /* 0x00000006191b7c36 */ /* 0x000fe20008000000 */
[----:B------:R-:W-:-:S02]  /*3df0*/  ISETP.LT.AND P2, PT, R24, UR7, !P0 ;  /* 0x0000000718007c0c */ /* 0x000fc4000c741270 */
[----:B------:R-:W-:Y:S01]  /*3e00*/  LEA R24, P6, R25, R0, 0x1 ;  /* 0x0000000019187211 */ /* 0x000fe200078c08ff */
[----:B0-----:R-:W-:-:S03]  /*3e10*/  VIADD R29, R27, UR6 ;  /* 0x000000061b1d7c36 */ /* 0x001fc60008000000 */
[----:B------:R-:W-:Y:S02]  /*3e20*/  LEA.HI.X.SX32 R25, R25, R2, 0x1, P6 ;  /* 0x0000000219197211 */ /* 0x000fe400030f0eff */
[----:B-1----:R-:W-:Y:S01]  /*3e30*/  PRMT R33, R20, 0x7632, R33 ;  /* 0x0000763214217816 */ /* 0x002fe20000000021 */
[----:B------:R-:W-:-:S04]  /*3e40*/  VIADD R20, R101, 0x17 ;  /* 0x0000001765147836 */ /* 0x000fc80000000000 */
[----:B------:R0:W-:Y:S01]  /*3e50*/  @P1 STG.E.U16 desc[UR14][R30.64], R33 ;  /* 0x000000211e001986 */ /* 0x0001e2000c10150e */
[----:B------:R-:W-:Y:S02]  /*3e60*/  ISETP.LT.AND P1, PT, R26, UR7, !P0 ;  /* 0x000000071a007c0c */ /* 0x000fe4000c721270 */
[----:B------:R-:W-:Y:S01]  /*3e70*/  LEA R26, P6, R27, R0, 0x1 ;  /* 0x000000001b1a7211 */ /* 0x000fe200078c08ff */
[----:B------:R1:W-:Y:S01]  /*3e80*/  @P5 STG.E.U16 desc[UR14][R24.64], R21 ;  /* 0x0000001518005986 */ /* 0x0003e2000c10150e */
[----:B------:R-:W-:Y:S01]  /*3e90*/  ISETP.LT.AND P5, PT, R20, UR7, !P0 ;  /* 0x0000000714007c0c */ /* 0x000fe2000c7a1270 */
[----:B------:R-:W-:Y:S01]  /*3ea0*/  VIADD R20, R101, 0x18 ;  /* 0x0000001865147836 */ /* 0x000fe20000000000 */
[----:B------:R-:W-:Y:S02]  /*3eb0*/  LEA.HI.X.SX32 R27, R27, R2, 0x1, P6 ;  /* 0x000000021b1b7211 */ /* 0x000fe400030f0eff */
[C---:B------:R-:W-:Y:S01]  /*3ec0*/  LEA R28, P6, R29.reuse, R0, 0x1 ;  /* 0x000000001d1c7211 */ /* 0x040fe200078c08ff */
[----:B0-----:R-:W-:-:S03]  /*3ed0*/  VIADD R31, R29, UR6 ;  /* 0x000000061d1f7c36 */ /* 0x001fc60008000000 */
[----:B------:R-:W-:Y:S02]  /*3ee0*/  LEA.HI.X.SX32 R29, R29, R2, 0x1, P6 ;  /* 0x000000021d1d7211 */ /* 0x000fe400030f0eff */
[----:B-1----:R-:W-:Y:S01]  /*3ef0*/  PRMT R25, R21, 0x7632, R25 ;  /* 0x0000763215197816 */ /* 0x002fe20000000019 */
[C---:B------:R-:W-:Y:S01]  /*3f00*/  VIADD R21, R31.reuse, UR6 ;  /* 0x000000061f157c36 */ /* 0x040fe20008000000 */
[----:B------:R-:W-:Y:S01]  /*3f10*/  LEA R30, P6, R31, R0, 0x1 ;  /* 0x000000001f1e7211 */ /* 0x000fe200078c08ff */
[C---:B------:R-:W-:Y:S02]  /*3f20*/  VIADD R24, R101.reuse, 0x1a ;  /* 0x0000001a65187836 */ /* 0x040fe40000000000 */
[----:B------:R0:W-:Y:S01]  /*3f30*/  @P4 STG.E.U16 desc[UR14][R26.64], R25 ;  /* 0x000000191a004986 */ /* 0x0001e2000c10150e */
[----:B------:R-:W-:Y:S01]  /*3f40*/  ISETP.LT.AND P4, PT, R20, UR7, !P0 ;  /* 0x0000000714007c0c */ /* 0x000fe2000c781270 */
[----:B------:R-:W-:Y:S01]  /*3f50*/  VIADD R20, R101, 0x19 ;  /* 0x0000001965147836 */ /* 0x000fe20000000000 */
[----:B------:R-:W-:Y:S01]  /*3f60*/  LEA.HI.X.SX32 R31, R31, R2, 0x1, P6 ;  /* 0x000000021f1f7211 */ /* 0x000fe200030f0eff */
[----:B------:R1:W-:Y:S03]  /*3f70*/  @P3 STG.E.U16 desc[UR14][R28.64], R22 ;  /* 0x000000161c003986 */ /* 0x0003e6000c10150e */
[----:B------:R-:W-:-:S02]  /*3f80*/  ISETP.LT.AND P3, PT, R20, UR7, !P0 ;  /* 0x0000000714007c0c */ /* 0x000fc4000c761270 */
[C---:B------:R-:W-:Y:S01]  /*3f90*/  LEA R20, P6, R21.reuse, R0, 0x1 ;  /* 0x0000000015147211 */ /* 0x040fe200078c08ff */
[----:B0-----:R-:W-:-:S03]  /*3fa0*/  VIADD R25, R21, UR6 ;  /* 0x0000000615197c36 */ /* 0x001fc60008000000 */
[----:B------:R-:W-:Y:S02]  /*3fb0*/  LEA.HI.X.SX32 R21, R21, R2, 0x1, P6 ;  /* 0x0000000215157211 */ /* 0x000fe400030f0eff */
[----:B-1----:R-:W-:Y:S01]  /*3fc0*/  PRMT R29, R22, 0x7632, R29 ;  /* 0x00007632161d7816 */ /* 0x002fe2000000001d */
[----:B------:R-:W-:Y:S02]  /*3fd0*/  VIADD R27, R25, UR6 ;  /* 0x00000006191b7c36 */ /* 0x000fe40008000000 */
[----:B------:R-:W-:Y:S02]  /*3fe0*/  VIADD R22, R101, 0x1b ;  /* 0x0000001b65167836 */ /* 0x000fe40000000000 */
[----:B------:R0:W-:Y:S01]  /*3ff0*/  @P2 STG.E.U16 desc[UR14][R30.64], R29 ;  /* 0x0000001d1e002986 */ /* 0x0001e2000c10150e */
[----:B------:R-:W-:Y:S02]  /*4000*/  ISETP.LT.AND P2, PT, R24, UR7, !P0 ;  /* 0x0000000718007c0c */ /* 0x000fe4000c741270 */
[----:B------:R-:W-:Y:S01]  /*4010*/  LEA R24, P6, R25, R0, 0x1 ;  /* 0x0000000019187211 */ /* 0x000fe200078c08ff */
[----:B------:R1:W-:Y:S01]  /*4020*/  @P1 STG.E.U16 desc[UR14][R20.64], R23 ;  /* 0x0000001714001986 */ /* 0x0003e2000c10150e */
[----:B------:R-:W-:Y:S01]  /*4030*/  ISETP.LT.AND P1, PT, R22, UR7, !P0 ;  /* 0x0000000716007c0c */ /* 0x000fe2000c721270 */
[----:B------:R-:W-:Y:S01]  /*4040*/  VIADD R22, R101, 0x1c ;  /* 0x0000001c65167836 */ /* 0x000fe20000000000 */
[----:B------:R-:W-:-:S02]  /*4050*/  LEA.HI.X.SX32 R25, R25, R2, 0x1, P6 ;  /* 0x0000000219197211 */ /* 0x000fc400030f0eff */
[C---:B------:R-:W-:Y:S01]  /*4060*/  LEA R26, P6, R27.reuse, R0, 0x1 ;  /* 0x000000001b1a7211 */ /* 0x040fe200078c08ff */
[----:B0-----:R-:W-:Y:S01]  /*4070*/  VIADD R29, R27, UR6 ;  /* 0x000000061b1d7c36 */ /* 0x001fe20008000000 */
[----:B------:R-:W-:Y:S02]  /*4080*/  PRMT R30, R23, 0x7632, R30 ;  /* 0x00007632171e7816 */ /* 0x000fe4000000001e */
[----:B------:R-:W-:Y:S01]  /*4090*/  LEA.HI.X.SX32 R27, R27, R2, 0x1, P6 ;  /* 0x000000021b1b7211 */ /* 0x000fe200030f0eff */
[----:B-1----:R-:W-:Y:S01]  /*40a0*/  VIADD R20, R101, 0x1d ;  /* 0x0000001d65147836 */ /* 0x002fe20000000000 */
[C---:B------:R-:W-:Y:S01]  /*40b0*/  LEA R28, P6, R29.reuse, R0, 0x1 ;  /* 0x000000001d1c7211 */ /* 0x040fe200078c08ff */
[----:B------:R-:W-:Y:S01]  /*40c0*/  VIADD R21, R29, UR6 ;  /* 0x000000061d157c36 */ /* 0x000fe20008000000 */
[----:B------:R0:W-:Y:S01]  /*40d0*/  @P5 STG.E.U16 desc[UR14][R24.64], R30 ;  /* 0x0000001e18005986 */ /* 0x0001e2000c10150e */
[----:B------:R-:W-:Y:S01]  /*40e0*/  ISETP.LT.AND P5, PT, R22, UR7, !P0 ;  /* 0x0000000716007c0c */ /* 0x000fe2000c7a1270 */
[----:B------:R-:W-:Y:S01]  /*40f0*/  VIADD R22, R101, 0x1e ;  /* 0x0000001e65167836 */ /* 0x000fe20000000000 */
[----:B------:R-:W-:Y:S01]  /*4100*/  LEA.HI.X.SX32 R29, R29, R2, 0x1, P6 ;  /* 0x000000021d1d7211 */ /* 0x000fe200030f0eff */
[----:B------:R1:W-:Y:S01]  /*4110*/  @P4 STG.E.U16 desc[UR14][R26.64], R16 ;  /* 0x000000101a004986 */ /* 0x0003e2000c10150e */
[----:B------:R-:W-:Y:S01]  /*4120*/  ISETP.LT.AND P4, PT, R20, UR7, !P0 ;  /* 0x0000000714007c0c */ /* 0x000fe2000c781270 */
[C---:B------:R-:W-:Y:S01]  /*4130*/  VIADD R23, R21.reuse, UR6 ;  /* 0x0000000615177c36 */ /* 0x040fe20008000000 */
[----:B------:R-:W-:-:S04]  /*4140*/  LEA R20, P6, R21, R0, 0x1 ;  /* 0x0000000015147211 */ /* 0x000fc800078c08ff */
[----:B------:R-:W-:Y:S01]  /*4150*/  LEA.HI.X.SX32 R21, R21, R2, 0x1, P6 ;  /* 0x0000000215157211 */ /* 0x000fe200030f0eff */
[----:B0-----:R-:W-:Y:S01]  /*4160*/  VIADD R25, R23, UR6 ;  /* 0x0000000617197c36 */ /* 0x001fe20008000000 */
        /* <DEDUP_REMOVED lines=46> */
[----:B---3--:R1:W-:Y:S01]  /*4450*/  @P1 STG.E.U16 desc[UR14][R22.64], R12 ;  /* 0x0000000c16001986 */ /* 0x0083e2000c10150e */
        /* <DEDUP_REMOVED lines=51> */
[----:B----4-:R1:W-:Y:S01]  /*4790*/  @P3 STG.E.U16 desc[UR14][R18.64], R8 ;  /* 0x0000000812003986 */ /* 0x0103e2000c10150e */
        /* <DEDUP_REMOVED lines=13> */
[----:B------:R-:W-:Y:S01]  /*4870*/  LEA.HI.X.SX32 R15, R15, R2, 0x1, P6 ;  /* 0x000000020f0f7211 */ /* 0x000fe200030f0eff */
[----:B------:R2:W3:Y:S01]  /*4880*/  LDS.128 R20, [R3] ;  /* 0x0000000003147984 */ /* 0x0004e20000000c00 */
        /* <DEDUP_REMOVED lines=11> */
[----:B------:R1:W-:Y:S01]  /*4940*/  @P4 STG.E.U16 desc[UR14][R16.64], R10 ;  /* 0x0000000a10004986 */ /* 0x0003e2000c10150e */
[----:B--2---:R-:W-:-:S02]  /*4950*/  VIADD R3, R101, 0x3a ;  /* 0x0000003a65037836 */ /* 0x004fc40000000000 */
[----:B------:R-:W-:Y:S02]  /*4960*/  ISETP.LT.AND P4, PT, R8, UR7, !P0 ;  /* 0x0000000708007c0c */ /* 0x000fe4000c781270 */
        /* <DEDUP_REMOVED lines=17> */
[C---:B-1----:R-:W-:Y:S01]  /*4a80*/  VIADD R11, R17.reuse, UR6 ;  /* 0x00000006110b7c36 */ /* 0x042fe20008000000 */
[----:B------:R-:W-:Y:S01]  /*4a90*/  LEA R16, P6, R17, R0, 0x1 ;  /* 0x0000000011107211 */ /* 0x000fe200078c08ff */
[C---:B------:R-:W-:Y:S01]  /*4aa0*/  VIADD R9, R101.reuse, 0x35 ;  /* 0x0000003565097836 */ /* 0x040fe20000000000 */
[----:B------:R0:W-:Y:S01]  /*4ab0*/  @P1 STG.E.U16 desc[UR14][R12.64], R18 ;  /* 0x000000120c001986 */ /* 0x0001e2000c10150e */
[----:B------:R-:W-:Y:S01]  /*4ac0*/  ISETP.LT.AND P1, PT, R10, UR7, !P0 ;  /* 0x000000070a007c0c */ /* 0x000fe2000c721270 */
[----:B------:R-:W-:Y:S01]  /*4ad0*/  VIADD R10, R101, 0x36 ;  /* 0x00000036650a7836 */ /* 0x000fe20000000000 */
[----:B------:R-:W-:Y:S01]  /*4ae0*/  LEA.HI.X.SX32 R17, R17, R2, 0x1, P6 ;  /* 0x0000000211117211 */ /* 0x000fe200030f0eff */
[----:B-----5:R1:W-:Y:S01]  /*4af0*/  @P5 STG.E.U16 desc[UR14][R14.64], R4 ;  /* 0x000000040e005986 */ /* 0x0203e2000c10150e */
[----:B------:R-:W-:-:S02]  /*4b00*/  LEA R8, P6, R11, R0, 0x1 ;  /* 0x000000000b087211 */ /* 0x000fc400078c08ff */
[----:B------:R-:W-:Y:S02]  /*4b10*/  ISETP.LT.AND P5, PT, R9, UR7, !P0 ;  /* 0x0000000709007c0c */ /* 0x000fe4000c7a1270 */
[C---:B------:R-:W-:Y:S01]  /*4b20*/  LEA.HI.X.SX32 R9, R11.reuse, R2, 0x1, P6 ;  /* 0x000000020b097211 */ /* 0x040fe200030f0eff */
[----:B------:R-:W-:-:S04]  /*4b30*/  VIADD R11, R11, UR6 ;  /* 0x000000060b0b7c36 */ /* 0x000fc80008000000 */
[----:B0-----:R-:W-:Y:S01]  /*4b40*/  VIADD R13, R11, UR6 ;  /* 0x000000060b0d7c36 */ /* 0x001fe20008000000 */
[----:B-1----:R-:W-:Y:S01]  /*4b50*/  PRMT R15, R4, 0x7632, R15 ;  /* 0x00007632040f7816 */ /* 0x002fe2000000000f */
[----:B------:R-:W-:Y:S01]  /*4b60*/  VIADD R4, R101, 0x37 ;  /* 0x0000003765047836 */ /* 0x000fe20000000000 */
[----:B------:R-:W-:-:S03]  /*4b70*/  PRMT R14, R5, 0x7632, R14 ;  /* 0x00007632050e7816 */ /* 0x000fc6000000000e */
        /* <DEDUP_REMOVED lines=9> */
[----:B------:R-:W-:Y:S01]  /*4c10*/  LEA.HI.X.SX32 R13, R13, R2, 0x1, P6 ;  /* 0x000000020d0d7211 */ /* 0x000fe200030f0eff */
[----:B------:R0:W-:Y:S01]  /*4c20*/  @P2 STG.E.U16 desc[UR14][R10.64], R14 ;  /* 0x0000000e0a002986 */ /* 0x0001e2000c10150e */
[----:B------:R-:W-:Y:S01]  /*4c30*/  ISETP.LT.AND P2, PT, R4, UR7, !P0 ;  /* 0x0000000704007c0c */ /* 0x000fe2000c741270 */
[----:B-1----:R-:W-:Y:S01]  /*4c40*/  VIADD R5, R101, 0x39 ;  /* 0x0000003965057836 */ /* 0x002fe20000000000 */
[C---:B------:R-:W-:Y:S01]  /*4c50*/  LEA R4, P6, R15.reuse, R0, 0x1 ;  /* 0x000000000f047211 */ /* 0x040fe200078c08ff */
[----:B------:R-:W-:Y:S01]  /*4c60*/  VIADD R9, R15, UR6 ;  /* 0x000000060f097c36 */ /* 0x000fe20008000000 */
[----:B------:R1:W-:Y:S02]  /*4c70*/  @P1 STG.E.U16 desc[UR14][R12.64], R6 ;  /* 0x000000060c001986 */ /* 0x0003e4000c10150e */
[----:B------:R-:W-:Y:S02]  /*4c80*/  ISETP.LT.AND P1, PT, R5, UR7, !P0 ;  /* 0x0000000705007c0c */ /* 0x000fe4000c721270 */
[----:B------:R-:W-:-:S02]  /*4c90*/  LEA.HI.X.SX32 R5, R15, R2, 0x1, P6 ;  /* 0x000000020f057211 */ /* 0x000fc400030f0eff */
[----:B------:R-:W-:Y:S01]  /*4ca0*/  PRMT R15, R6, 0x7632, R15 ;  /* 0x00007632060f7816 */ /* 0x000fe2000000000f */
[C---:B0-----:R-:W-:Y:S01]  /*4cb0*/  VIADD R11, R9.reuse, UR6 ;  /* 0x00000006090b7c36 */ /* 0x041fe20008000000 */
[----:B------:R-:W-:Y:S02]  /*4cc0*/  LEA R8, P6, R9, R0, 0x1 ;  /* 0x0000000009087211 */ /* 0x000fe400078c08ff */
[----:B------:R-:W-:Y:S01]  /*4cd0*/  PRMT R14, R7, 0x7632, R14 ;  /* 0x00007632070e7816 */ /* 0x000fe2000000000e */
[----:B------:R0:W-:Y:S01]  /*4ce0*/  @P5 STG.E.U16 desc[UR14][R4.64], R15 ;  /* 0x0000000f04005986 */ /* 0x0001e2000c10150e */
[----:B-1----:R-:W-:Y:S01]  /*4cf0*/  VIADD R13, R11, UR6 ;  /* 0x000000060b0d7c36 */ /* 0x002fe20008000000 */
[----:B------:R-:W-:Y:S02]  /*4d00*/  LEA.HI.X.SX32 R9, R9, R2, 0x1, P6 ;  /* 0x0000000209097211 */ /* 0x000fe400030f0eff */
[----:B------:R-:W-:Y:S02]  /*4d10*/  LEA R10, P6, R11, R0, 0x1 ;  /* 0x000000000b0a7211 */ /* 0x000fe400078c08ff */
[----:B------:R-:W-:Y:S01]  /*4d20*/  ISETP.LT.AND P5, PT, R3, UR7, !P0 ;  /* 0x0000000703007c0c */ /* 0x000fe2000c7a1270 */
[----:B------:R1:W-:Y:S01]  /*4d30*/  @P4 STG.E.U16 desc[UR14][R8.64], R7 ;  /* 0x0000000708004986 */ /* 0x0003e2000c10150e */
[----:B------:R-:W-:Y:S01]  /*4d40*/  LEA.HI.X.SX32 R11, R11, R2, 0x1, P6 ;  /* 0x000000020b0b7211 */ /* 0x000fe200030f0eff */
[----:B------:R-:W-:Y:S01]  /*4d50*/  VIADD R3, R101, 0x3b ;  /* 0x0000003b65037836 */ /* 0x000fe20000000000 */
[C---:B------:R-:W-:Y:S01]  /*4d60*/  LEA R12, P6, R13.reuse, R0, 0x1 ;  /* 0x000000000d0c7211 */ /* 0x040fe200078c08ff */
[----:B0-----:R-:W-:-:S02]  /*4d70*/  VIADD R5, R13, UR6 ;  /* 0x000000060d057c36 */ /* 0x001fc40008000000 */
[----:B------:R0:W-:Y:S01]  /*4d80*/  @P3 STG.E.U16 desc[UR14][R10.64], R14 ;  /* 0x0000000e0a003986 */ /* 0x0001e2000c10150e */
[----:B------:R-:W-:Y:S02]  /*4d90*/  LEA.HI.X.SX32 R13, R13, R2, 0x1, P6 ;  /* 0x000000020d0d7211 */ /* 0x000fe400030f0eff */
[----:B------:R-:W-:Y:S01]  /*4da0*/  ISETP.LT.AND P4, PT, R3, UR7, !P0 ;  /* 0x0000000703007c0c */ /* 0x000fe2000c781270 */
[----:B------:R-:W-:Y:S01]  /*4db0*/  VIADD R3, R101, 0x3c ;  /* 0x0000003c65037836 */ /* 0x000fe20000000000 */
[C---:B------:R-:W-:Y:S01]  /*4dc0*/  LEA R4, P6, R5.reuse, R0, 0x1 ;  /* 0x0000000005047211 */ /* 0x040fe200078c08ff */
[C---:B-1----:R-:W-:Y:S01]  /*4dd0*/  VIADD R7, R5.reuse, UR6 ;  /* 0x0000000605077c36 */ /* 0x042fe20008000000 */
[----:B---3--:R1:W-:Y:S02]  /*4de0*/  @P2 STG.E.U16 desc[UR14][R12.64], R20 ;  /* 0x000000140c002986 */ /* 0x0083e4000c10150e */
[----:B------:R-:W-:Y:S01]  /*4df0*/  LEA.HI.X.SX32 R5, R5, R2, 0x1, P6 ;  /* 0x0000000205057211 */ /* 0x000fe200030f0eff */
[C---:B------:R-:W-:Y:S01]  /*4e00*/  VIADD R9, R7.reuse, UR6 ;  /* 0x0000000607097c36 */ /* 0x040fe20008000000 */
[----:B------:R-:W-:-:S02]  /*4e10*/  LEA R6, P6, R7, R0, 0x1 ;  /* 0x0000000007067211 */ /* 0x000fc400078c08ff */
[----:B------:R-:W-:Y:S01]  /*4e20*/  ISETP.LT.AND P3, PT, R3, UR7, !P0 ;  /* 0x0000000703007c0c */ /* 0x000fe2000c761270 */
[----:B0-----:R-:W-:Y:S01]  /*4e30*/  VIADD R11, R9, UR6 ;  /* 0x00000006090b7c36 */ /* 0x001fe20008000000 */
[----:B------:R-:W-:Y:S01]  /*4e40*/  LEA.HI.X.SX32 R7, R7, R2, 0x1, P6 ;  /* 0x0000000207077211 */ /* 0x000fe200030f0eff */
[----:B------:R-:W-:Y:S02]  /*4e50*/  VIADD R3, R101, 0x3d ;  /* 0x0000003d65037836 */ /* 0x000fe40000000000 */
[C---:B------:R-:W-:Y:S01]  /*4e60*/  VIADD R15, R11.reuse, UR6 ;  /* 0x000000060b0f7c36 */ /* 0x040fe20008000000 */
[----:B-1----:R-:W-:Y:S02]  /*4e70*/  PRMT R13, R20, 0x7632, R13 ;  /* 0x00007632140d7816 */ /* 0x002fe4000000000d */
[-C--:B------:R-:W-:Y:S01]  /*4e80*/  LEA R10, P6, R11, R0.reuse, 0x1 ;  /* 0x000000000b0a7211 */ /* 0x080fe200078c08ff */
[----:B------:R-:W-:Y:S01]  /*4e90*/  VIADD R17, R15, UR6 ;  /* 0x000000060f117c36 */ /* 0x000fe20008000000 */
[----:B------:R-:W-:Y:S01]  /*4ea0*/  ISETP.LT.AND P2, PT, R3, UR7, !P0 ;  /* 0x0000000703007c0c */ /* 0x000fe2000c741270 */
[----:B------:R0:W-:Y:S01]  /*4eb0*/  @P1 STG.E.U16 desc[UR14][R4.64], R13 ;  /* 0x0000000d04001986 */ /* 0x0001e2000c10150e */
[----:B------:R-:W-:Y:S01]  /*4ec0*/  LEA R8, P1, R9, R0, 0x1 ;  /* 0x0000000009087211 */ /* 0x000fe200078208ff */
[----:B------:R-:W-:Y:S01]  /*4ed0*/  VIADD R3, R101, 0x3e ;  /* 0x0000003e65037836 */ /* 0x000fe20000000000 */
[-C--:B------:R-:W-:Y:S01]  /*4ee0*/  LEA.HI.X.SX32 R11, R11, R2.reuse, 0x1, P6 ;  /* 0x000000020b0b7211 */ /* 0x080fe200030f0eff */
[----:B------:R-:W-:Y:S01]  /*4ef0*/  VIADD R101, R101, 0x3f ;  /* 0x0000003f65657836 */ /* 0x000fe20000000000 */
[----:B------:R-:W-:Y:S01]  /*4f00*/  LEA.HI.X.SX32 R9, R9, R2, 0x1, P1 ;  /* 0x0000000209097211 */ /* 0x000fe200008f0eff */
[----:B------:R-:W-:Y:S01]  /*4f10*/  VIADD R19, R17, UR6 ;  /* 0x0000000611137c36 */ /* 0x000fe20008000000 */
[-C--:B------:R-:W-:Y:S01]  /*4f20*/  LEA R12, P6, R15, R0.reuse, 0x1 ;  /* 0x000000000f0c7211 */ /* 0x080fe200078c08ff */
[----:B------:R1:W-:Y:S01]  /*4f30*/  @P5 STG.E.U16 desc[UR14][R6.64], R21 ;  /* 0x0000001506005986 */ /* 0x0003e2000c10150e */
[----:B0-----:R-:W-:-:S02]  /*4f40*/  LEA R4, P1, R17, R0, 0x1 ;  /* 0x0000000011047211 */ /* 0x001fc400078208ff */
[-C--:B------:R-:W-:Y:S02]  /*4f50*/  LEA.HI.X.SX32 R13, R15, R2.reuse, 0x1, P6 ;  /* 0x000000020f0d7211 */ /* 0x080fe400030f0eff */
[----:B------:R-:W-:Y:S02]  /*4f60*/  LEA.HI.X.SX32 R5, R17, R2, 0x1, P1 ;  /* 0x0000000211057211 */ /* 0x000fe400008f0eff */
[----:B------:R-:W-:Y:S02]  /*4f70*/  ISETP.LT.AND P1, PT, R3, UR7, !P0 ;  /* 0x0000000703007c0c */ /* 0x000fe4000c721270 */
[----:B------:R-:W-:Y:S02]  /*4f80*/  ISETP.LT.AND P0, PT, R101, UR7, !P0 ;  /* 0x0000000765007c0c */ /* 0x000fe4000c701270 */
[----:B------:R-:W-:Y:S02]  /*4f90*/  LEA R14, P6, R19, R0, 0x1 ;  /* 0x00000000130e7211 */ /* 0x000fe400078c08ff */
[----:B------:R-:W-:-:S02]  /*4fa0*/  PRMT R0, R21, 0x7632, R0 ;  /* 0x0000763215007816 */ /* 0x000fc40000000000 */
[----:B------:R-:W-:Y:S02]  /*4fb0*/  LEA.HI.X.SX32 R15, R19, R2, 0x1, P6 ;  /* 0x00000002130f7211 */ /* 0x000fe400030f0eff */
[----:B------:R-:W-:Y:S01]  /*4fc0*/  PRMT R2, R22, 0x7632, R2 ;  /* 0x0000763216027816 */ /* 0x000fe20000000002 */
[----:B------:R1:W-:Y:S04]  /*4fd0*/  @P4 STG.E.U16 desc[UR14][R8.64], R0 ;  /* 0x0000000008004986 */ /* 0x0003e8000c10150e */
[----:B------:R1:W-:Y:S04]  /*4fe0*/  @P3 STG.E.U16 desc[UR14][R10.64], R22 ;  /* 0x000000160a003986 */ /* 0x0003e8000c10150e */
[----:B------:R1:W-:Y:S04]  /*4ff0*/  @P2 STG.E.U16 desc[UR14][R12.64], R2 ;  /* 0x000000020c002986 */ /* 0x0003e8000c10150e */
[----:B------:R1:W-:Y:S01]  /*5000*/  @P1 STG.E.U16 desc[UR14][R4.64], R23 ;  /* 0x0000001704001986 */ /* 0x0003e2000c10150e */
[----:B------:R-:W-:Y:S05]  /*5010*/  @!P0 EXIT ;  /* 0x000000000000894d */ /* 0x000fea0003800000 */
[----:B-1----:R-:W-:-:S05]  /*5020*/  PRMT R7, R23, 0x7632, R7 ;  /* 0x0000763217077816 */ /* 0x002fca0000000007 */
[----:B------:R-:W-:Y:S01]  /*5030*/  STG.E.U16 desc[UR14][R14.64], R7 ;  /* 0x000000070e007986 */ /* 0x000fe2000c10150e */
[----:B------:R-:W-:Y:S05]  /*5040*/  EXIT ;  /* 0x000000000000794d */ /* 0x000fea0003800000 */
.L_x_2:
[----:B------:R-:W-:-:S00]  /*5050*/  BRA `(.L_x_2) ;  /* 0xfffffffc00fc7947 */ /* 0x000fc0000383ffff */
[----:B------:R-:W-:-:S00]  /*5060*/  NOP ;  /* 0x0000000000007918 */ /* 0x000fc00000000000 */
        /* <DEDUP_REMOVED lines=9> */
.L_x_3:


//--------------------- .nv.shared.matmul_kernel  --------------------------
	.section	.nv.shared.matmul_kernel,"aw",@nobits
	.sectionflags	@""
	.align	16
	.zero		1024


//--------------------- .nv.shared.reserved.0     --------------------------
	.section	.nv.shared.reserved.0,"aw",@nobits
	.weak		__nv_reservedSMEM_offset_0_alias
	.size		__nv_reservedSMEM_offset_0_alias, 0, 0
	.other		__nv_reservedSMEM_offset_0_alias,@"STO_CUDA_RESERVED_SHARED STV_DEFAULT"
__nv_reservedSMEM_offset_0_alias:
	.zero		0


//--------------------- .nv.constant0.matmul_kernel --------------------------
	.section	.nv.constant0.matmul_kernel,"a",@progbits
	.sectionflags	@""
	.align	4
.nv.constant0.matmul_kernel:
	.zero		608


//--------------------- SYMBOLS --------------------------

	.type		.nv.reservedSmem.offset0,@object
	.size		.nv.reservedSmem.offset0,0x4
